//
// Generated by NVIDIA NVVM Compiler
//
// Compiler Build ID: CL-36424714
// Cuda compilation tools, release 13.0, V13.0.88
// Based on NVVM 20.0.0
//

.version 9.0
.target sm_100
.address_size 64

	// .globl	_Z12crypt_kerneliiPy
.const .align 4 .b8 devIP[256];
.const .align 4 .b8 devIP_1[256];
.const .align 4 .b8 devE[192];
.const .align 4 .b8 devS[2048];
.const .align 4 .b8 devP[128];
.const .align 8 .b8 devKeys[128];

.visible .entry _Z12crypt_kerneliiPy(
	.param .u32 _Z12crypt_kerneliiPy_param_0,
	.param .u32 _Z12crypt_kerneliiPy_param_1,
	.param .u64 .ptr .align 1 _Z12crypt_kerneliiPy_param_2
)
{
	.reg .pred 	%p<7>;
	.reg .b32 	%r<485>;
	.reg .b64 	%rd<443>;

	ld.param.u32 	%r21, [_Z12crypt_kerneliiPy_param_1];
	mov.u32 	%r22, %ctaid.x;
	mov.u32 	%r23, %ntid.x;
	mov.u32 	%r24, %tid.x;
	mad.lo.s32 	%r25, %r22, %r23, %r24;
	mul.lo.s32 	%r26, %r21, %r25;
	add.s32 	%r1, %r26, %r21;
	setp.ge.s32 	%p1, %r26, %r1;
	@%p1 bra 	$L__BB0_11;
	ld.param.u32 	%r476, [_Z12crypt_kerneliiPy_param_1];
	mov.u32 	%r27, %ctaid.x;
	mov.u32 	%r28, %ntid.x;
	mov.u32 	%r29, %tid.x;
	mad.lo.s32 	%r30, %r27, %r28, %r29;
	mul.lo.s32 	%r477, %r476, %r30;
	ld.const.u32 	%r31, [devE+4];
	ld.const.u32 	%r32, [devE+8];
	ld.const.u32 	%r33, [devE+12];
	ld.const.u32 	%r34, [devE+16];
	ld.const.u32 	%r35, [devE+20];
	ld.const.u32 	%r36, [devE+24];
	ld.const.u32 	%r37, [devE+28];
	ld.const.u32 	%r38, [devE+32];
	ld.const.u32 	%r39, [devE+36];
	ld.const.u32 	%r40, [devE+40];
	ld.const.u32 	%r41, [devE+44];
	ld.const.u32 	%r42, [devE+48];
	ld.const.u32 	%r43, [devE+52];
	ld.const.u32 	%r44, [devE+56];
	ld.const.u32 	%r45, [devE+60];
	ld.const.u32 	%r46, [devE+64];
	ld.const.u32 	%r47, [devE+68];
	ld.const.u32 	%r48, [devE+72];
	ld.const.u32 	%r49, [devE+76];
	ld.const.u32 	%r50, [devE+80];
	ld.const.u32 	%r51, [devE+84];
	ld.const.u32 	%r52, [devE+88];
	ld.const.u32 	%r53, [devE+92];
	ld.const.u32 	%r54, [devE+96];
	ld.const.u32 	%r55, [devE+100];
	ld.const.u32 	%r56, [devE+104];
	ld.const.u32 	%r57, [devE+108];
	ld.const.u32 	%r58, [devE+112];
	ld.const.u32 	%r59, [devE+116];
	ld.const.u32 	%r60, [devE+120];
	ld.const.u32 	%r61, [devE+124];
	ld.const.u32 	%r62, [devE+128];
	ld.const.u32 	%r63, [devE+132];
	ld.const.u32 	%r64, [devE+136];
	ld.const.u32 	%r65, [devE+140];
	ld.const.u32 	%r66, [devE+144];
	ld.const.u32 	%r67, [devE+148];
	ld.const.u32 	%r68, [devE+152];
	ld.const.u32 	%r69, [devE+156];
	ld.const.u32 	%r70, [devE+160];
	ld.const.u32 	%r71, [devE+164];
	ld.const.u32 	%r72, [devE+168];
	ld.const.u32 	%r73, [devE+172];
	ld.const.u32 	%r74, [devE+176];
	ld.const.u32 	%r75, [devE+180];
	ld.const.u32 	%r76, [devE+184];
	ld.const.u32 	%r77, [devE+188];
	ld.const.u32 	%r78, [devP+48];
	ld.const.u32 	%r79, [devP+52];
	add.s32 	%r80, %r31, -1;
	cvt.u64.u32 	%rd1, %r80;
	add.s32 	%r81, %r32, -1;
	cvt.u64.u32 	%rd2, %r81;
	add.s32 	%r82, %r33, -1;
	cvt.u64.u32 	%rd3, %r82;
	add.s32 	%r83, %r34, -1;
	cvt.u64.u32 	%rd4, %r83;
	add.s32 	%r84, %r35, -1;
	cvt.u64.u32 	%rd5, %r84;
	add.s32 	%r85, %r36, -1;
	cvt.u64.u32 	%rd6, %r85;
	add.s32 	%r86, %r37, -1;
	cvt.u64.u32 	%rd7, %r86;
	add.s32 	%r87, %r38, -1;
	cvt.u64.u32 	%rd8, %r87;
	add.s32 	%r88, %r39, -1;
	cvt.u64.u32 	%rd9, %r88;
	add.s32 	%r89, %r40, -1;
	cvt.u64.u32 	%rd10, %r89;
	add.s32 	%r90, %r41, -1;
	cvt.u64.u32 	%rd11, %r90;
	add.s32 	%r91, %r42, -1;
	cvt.u64.u32 	%rd12, %r91;
	add.s32 	%r92, %r43, -1;
	cvt.u64.u32 	%rd13, %r92;
	add.s32 	%r93, %r44, -1;
	cvt.u64.u32 	%rd14, %r93;
	add.s32 	%r94, %r45, -1;
	cvt.u64.u32 	%rd15, %r94;
	add.s32 	%r95, %r46, -1;
	cvt.u64.u32 	%rd16, %r95;
	add.s32 	%r96, %r47, -1;
	cvt.u64.u32 	%rd17, %r96;
	add.s32 	%r97, %r48, -1;
	cvt.u64.u32 	%rd18, %r97;
	add.s32 	%r98, %r49, -1;
	cvt.u64.u32 	%rd19, %r98;
	add.s32 	%r99, %r50, -1;
	cvt.u64.u32 	%rd20, %r99;
	add.s32 	%r100, %r51, -1;
	cvt.u64.u32 	%rd21, %r100;
	add.s32 	%r101, %r52, -1;
	cvt.u64.u32 	%rd22, %r101;
	add.s32 	%r102, %r53, -1;
	cvt.u64.u32 	%rd23, %r102;
	add.s32 	%r103, %r54, -1;
	cvt.u64.u32 	%rd24, %r103;
	add.s32 	%r104, %r55, -1;
	cvt.u64.u32 	%rd25, %r104;
	add.s32 	%r105, %r56, -1;
	cvt.u64.u32 	%rd26, %r105;
	add.s32 	%r106, %r57, -1;
	cvt.u64.u32 	%rd27, %r106;
	add.s32 	%r107, %r58, -1;
	cvt.u64.u32 	%rd28, %r107;
	add.s32 	%r108, %r59, -1;
	cvt.u64.u32 	%rd29, %r108;
	add.s32 	%r109, %r60, -1;
	cvt.u64.u32 	%rd30, %r109;
	add.s32 	%r110, %r61, -1;
	cvt.u64.u32 	%rd31, %r110;
	add.s32 	%r111, %r62, -1;
	cvt.u64.u32 	%rd32, %r111;
	add.s32 	%r112, %r63, -1;
	cvt.u64.u32 	%rd33, %r112;
	add.s32 	%r113, %r64, -1;
	cvt.u64.u32 	%rd34, %r113;
	add.s32 	%r114, %r65, -1;
	cvt.u64.u32 	%rd35, %r114;
	add.s32 	%r115, %r66, -1;
	cvt.u64.u32 	%rd36, %r115;
	add.s32 	%r116, %r67, -1;
	cvt.u64.u32 	%rd37, %r116;
	add.s32 	%r117, %r68, -1;
	cvt.u64.u32 	%rd38, %r117;
	add.s32 	%r118, %r69, -1;
	cvt.u64.u32 	%rd39, %r118;
	add.s32 	%r119, %r70, -1;
	cvt.u64.u32 	%rd40, %r119;
	add.s32 	%r120, %r71, -1;
	cvt.u64.u32 	%rd41, %r120;
	add.s32 	%r121, %r72, -1;
	cvt.u64.u32 	%rd42, %r121;
	add.s32 	%r122, %r73, -1;
	cvt.u64.u32 	%rd43, %r122;
	add.s32 	%r123, %r74, -1;
	cvt.u64.u32 	%rd44, %r123;
	add.s32 	%r124, %r75, -1;
	cvt.u64.u32 	%rd45, %r124;
	add.s32 	%r125, %r76, -1;
	cvt.u64.u32 	%rd46, %r125;
	add.s32 	%r126, %r77, -1;
	cvt.u64.u32 	%rd47, %r126;
	add.s32 	%r3, %r78, -1;
	add.s32 	%r4, %r79, -1;
$L__BB0_2:
	ld.param.u32 	%r475, [_Z12crypt_kerneliiPy_param_0];
	setp.ge.s32 	%p2, %r477, %r475;
	@%p2 bra 	$L__BB0_10;
	ld.param.u64 	%rd439, [_Z12crypt_kerneliiPy_param_2];
	cvta.to.global.u64 	%rd60, %rd439;
	mul.wide.s32 	%rd61, %r477, 8;
	add.s64 	%rd48, %rd60, %rd61;
	ld.global.u64 	%rd49, [%rd48];
	mov.u64 	%rd62, devIP;
	add.s64 	%rd440, %rd62, 16;
	mov.b32 	%r478, 0;
	mov.b64 	%rd441, 7;
	mov.u32 	%r482, %r478;
	mov.u32 	%r483, %r478;
$L__BB0_4:
	ld.const.u32 	%r128, [%rd440+-16];
	add.s32 	%r129, %r128, -1;
	shl.b64 	%rd63, %rd49, %r129;
	and.b64  	%rd64, %rd63, -9223372036854775808;
	cvt.u32.u64 	%r130, %rd441;
	add.s32 	%r131, %r130, -7;
	shr.u64 	%rd65, %rd64, %r131;
	mov.b64 	%rd66, {%r482, %r483};
	or.b64  	%rd67, %rd65, %rd66;
	ld.const.u32 	%r132, [%rd440+-12];
	add.s32 	%r133, %r132, -1;
	shl.b64 	%rd68, %rd49, %r133;
	and.b64  	%rd69, %rd68, -9223372036854775808;
	add.s32 	%r134, %r130, -6;
	shr.u64 	%rd70, %rd69, %r134;
	or.b64  	%rd71, %rd70, %rd67;
	ld.const.u32 	%r135, [%rd440+-8];
	add.s32 	%r136, %r135, -1;
	shl.b64 	%rd72, %rd49, %r136;
	and.b64  	%rd73, %rd72, -9223372036854775808;
	add.s32 	%r137, %r130, -5;
	shr.u64 	%rd74, %rd73, %r137;
	or.b64  	%rd75, %rd74, %rd71;
	ld.const.u32 	%r138, [%rd440+-4];
	add.s32 	%r139, %r138, -1;
	shl.b64 	%rd76, %rd49, %r139;
	and.b64  	%rd77, %rd76, -9223372036854775808;
	add.s32 	%r140, %r130, -4;
	shr.u64 	%rd78, %rd77, %r140;
	or.b64  	%rd79, %rd78, %rd75;
	ld.const.u32 	%r141, [%rd440];
	add.s32 	%r142, %r141, -1;
	shl.b64 	%rd80, %rd49, %r142;
	and.b64  	%rd81, %rd80, -9223372036854775808;
	add.s32 	%r143, %r130, -3;
	shr.u64 	%rd82, %rd81, %r143;
	or.b64  	%rd83, %rd82, %rd79;
	ld.const.u32 	%r144, [%rd440+4];
	add.s32 	%r145, %r144, -1;
	shl.b64 	%rd84, %rd49, %r145;
	and.b64  	%rd85, %rd84, -9223372036854775808;
	add.s32 	%r146, %r130, -2;
	shr.u64 	%rd86, %rd85, %r146;
	or.b64  	%rd87, %rd86, %rd83;
	ld.const.u32 	%r147, [%rd440+8];
	add.s32 	%r148, %r147, -1;
	shl.b64 	%rd88, %rd49, %r148;
	and.b64  	%rd89, %rd88, -9223372036854775808;
	add.s32 	%r149, %r130, -1;
	shr.u64 	%rd90, %rd89, %r149;
	or.b64  	%rd91, %rd90, %rd87;
	ld.const.u32 	%r150, [%rd440+12];
	add.s32 	%r151, %r150, -1;
	shl.b64 	%rd92, %rd49, %r151;
	and.b64  	%rd93, %rd92, -9223372036854775808;
	shr.u64 	%rd94, %rd93, %r130;
	or.b64  	%rd95, %rd94, %rd91;
	mov.b64 	{%r482, %r483}, %rd95;
	add.s32 	%r478, %r478, 32;
	add.s64 	%rd441, %rd441, 8;
	add.s64 	%rd440, %rd440, 32;
	setp.ne.s32 	%p3, %r478, 256;
	@%p3 bra 	$L__BB0_4;
	mov.b32 	%r481, 0;
$L__BB0_6:
	mov.u32 	%r13, %r482;
	mul.wide.u32 	%rd96, %r481, 8;
	mov.u64 	%rd97, devKeys;
	add.s64 	%rd98, %rd97, %rd96;
	ld.const.u64 	%rd99, [%rd98];
	mov.b64 	%rd100, {%r13, %r153};
	shl.b64 	%rd101, %rd100, 32;
	ld.const.u32 	%r154, [devE];
	add.s32 	%r155, %r154, -1;
	shl.b64 	%rd102, %rd101, %r155;
	and.b64  	%rd103, %rd102, -9223372036854775808;
	cvt.u32.u64 	%r156, %rd1;
	shl.b64 	%rd104, %rd101, %r156;
	shr.u64 	%rd105, %rd104, 1;
	and.b64  	%rd106, %rd105, 4611686018427387904;
	or.b64  	%rd107, %rd106, %rd103;
	cvt.u32.u64 	%r157, %rd2;
	shl.b64 	%rd108, %rd101, %r157;
	shr.u64 	%rd109, %rd108, 2;
	and.b64  	%rd110, %rd109, 2305843009213693952;
	or.b64  	%rd111, %rd110, %rd107;
	cvt.u32.u64 	%r158, %rd3;
	shl.b64 	%rd112, %rd101, %r158;
	shr.u64 	%rd113, %rd112, 3;
	and.b64  	%rd114, %rd113, 1152921504606846976;
	or.b64  	%rd115, %rd114, %rd111;
	cvt.u32.u64 	%r159, %rd4;
	shl.b64 	%rd116, %rd101, %r159;
	shr.u64 	%rd117, %rd116, 4;
	and.b64  	%rd118, %rd117, 576460752303423488;
	or.b64  	%rd119, %rd118, %rd115;
	cvt.u32.u64 	%r160, %rd5;
	shl.b64 	%rd120, %rd101, %r160;
	shr.u64 	%rd121, %rd120, 5;
	and.b64  	%rd122, %rd121, 288230376151711744;
	or.b64  	%rd123, %rd122, %rd119;
	cvt.u32.u64 	%r161, %rd6;
	shl.b64 	%rd124, %rd101, %r161;
	shr.u64 	%rd125, %rd124, 6;
	and.b64  	%rd126, %rd125, 144115188075855872;
	or.b64  	%rd127, %rd126, %rd123;
	cvt.u32.u64 	%r162, %rd7;
	shl.b64 	%rd128, %rd101, %r162;
	shr.u64 	%rd129, %rd128, 7;
	and.b64  	%rd130, %rd129, 72057594037927936;
	or.b64  	%rd131, %rd130, %rd127;
	cvt.u32.u64 	%r163, %rd8;
	shl.b64 	%rd132, %rd101, %r163;
	shr.u64 	%rd133, %rd132, 8;
	and.b64  	%rd134, %rd133, 36028797018963968;
	or.b64  	%rd135, %rd134, %rd131;
	cvt.u32.u64 	%r164, %rd9;
	shl.b64 	%rd136, %rd101, %r164;
	shr.u64 	%rd137, %rd136, 9;
	and.b64  	%rd138, %rd137, 18014398509481984;
	or.b64  	%rd139, %rd138, %rd135;
	cvt.u32.u64 	%r165, %rd10;
	shl.b64 	%rd140, %rd101, %r165;
	shr.u64 	%rd141, %rd140, 10;
	and.b64  	%rd142, %rd141, 9007199254740992;
	or.b64  	%rd143, %rd142, %rd139;
	cvt.u32.u64 	%r166, %rd11;
	shl.b64 	%rd144, %rd101, %r166;
	shr.u64 	%rd145, %rd144, 11;
	and.b64  	%rd146, %rd145, 4503599627370496;
	or.b64  	%rd147, %rd146, %rd143;
	cvt.u32.u64 	%r167, %rd12;
	shl.b64 	%rd148, %rd101, %r167;
	shr.u64 	%rd149, %rd148, 12;
	and.b64  	%rd150, %rd149, 2251799813685248;
	or.b64  	%rd151, %rd150, %rd147;
	cvt.u32.u64 	%r168, %rd13;
	shl.b64 	%rd152, %rd101, %r168;
	shr.u64 	%rd153, %rd152, 13;
	and.b64  	%rd154, %rd153, 1125899906842624;
	or.b64  	%rd155, %rd154, %rd151;
	cvt.u32.u64 	%r169, %rd14;
	shl.b64 	%rd156, %rd101, %r169;
	shr.u64 	%rd157, %rd156, 14;
	and.b64  	%rd158, %rd157, 562949953421312;
	or.b64  	%rd159, %rd158, %rd155;
	cvt.u32.u64 	%r170, %rd15;
	shl.b64 	%rd160, %rd101, %r170;
	shr.u64 	%rd161, %rd160, 15;
	and.b64  	%rd162, %rd161, 281474976710656;
	or.b64  	%rd163, %rd162, %rd159;
	cvt.u32.u64 	%r171, %rd16;
	shl.b64 	%rd164, %rd101, %r171;
	shr.u64 	%rd165, %rd164, 16;
	and.b64  	%rd166, %rd165, 140737488355328;
	or.b64  	%rd167, %rd166, %rd163;
	cvt.u32.u64 	%r172, %rd17;
	shl.b64 	%rd168, %rd101, %r172;
	shr.u64 	%rd169, %rd168, 17;
	and.b64  	%rd170, %rd169, 70368744177664;
	or.b64  	%rd171, %rd170, %rd167;
	cvt.u32.u64 	%r173, %rd18;
	shl.b64 	%rd172, %rd101, %r173;
	shr.u64 	%rd173, %rd172, 18;
	and.b64  	%rd174, %rd173, 35184372088832;
	or.b64  	%rd175, %rd174, %rd171;
	cvt.u32.u64 	%r174, %rd19;
	shl.b64 	%rd176, %rd101, %r174;
	shr.u64 	%rd177, %rd176, 19;
	and.b64  	%rd178, %rd177, 17592186044416;
	or.b64  	%rd179, %rd178, %rd175;
	cvt.u32.u64 	%r175, %rd20;
	shl.b64 	%rd180, %rd101, %r175;
	shr.u64 	%rd181, %rd180, 20;
	and.b64  	%rd182, %rd181, 8796093022208;
	or.b64  	%rd183, %rd182, %rd179;
	cvt.u32.u64 	%r176, %rd21;
	shl.b64 	%rd184, %rd101, %r176;
	shr.u64 	%rd185, %rd184, 21;
	and.b64  	%rd186, %rd185, 4398046511104;
	or.b64  	%rd187, %rd186, %rd183;
	cvt.u32.u64 	%r177, %rd22;
	shl.b64 	%rd188, %rd101, %r177;
	shr.u64 	%rd189, %rd188, 22;
	and.b64  	%rd190, %rd189, 2199023255552;
	or.b64  	%rd191, %rd190, %rd187;
	cvt.u32.u64 	%r178, %rd23;
	shl.b64 	%rd192, %rd101, %r178;
	shr.u64 	%rd193, %rd192, 23;
	and.b64  	%rd194, %rd193, 1099511627776;
	or.b64  	%rd195, %rd194, %rd191;
	cvt.u32.u64 	%r179, %rd24;
	shl.b64 	%rd196, %rd101, %r179;
	shr.u64 	%rd197, %rd196, 24;
	and.b64  	%rd198, %rd197, 549755813888;
	or.b64  	%rd199, %rd198, %rd195;
	cvt.u32.u64 	%r180, %rd25;
	shl.b64 	%rd200, %rd101, %r180;
	shr.u64 	%rd201, %rd200, 25;
	and.b64  	%rd202, %rd201, 274877906944;
	or.b64  	%rd203, %rd202, %rd199;
	cvt.u32.u64 	%r181, %rd26;
	shl.b64 	%rd204, %rd101, %r181;
	shr.u64 	%rd205, %rd204, 26;
	and.b64  	%rd206, %rd205, 137438953472;
	or.b64  	%rd207, %rd206, %rd203;
	cvt.u32.u64 	%r182, %rd27;
	shl.b64 	%rd208, %rd101, %r182;
	shr.u64 	%rd209, %rd208, 27;
	and.b64  	%rd210, %rd209, 68719476736;
	or.b64  	%rd211, %rd210, %rd207;
	cvt.u32.u64 	%r183, %rd28;
	shl.b64 	%rd212, %rd101, %r183;
	shr.u64 	%rd213, %rd212, 28;
	and.b64  	%rd214, %rd213, 34359738368;
	or.b64  	%rd215, %rd214, %rd211;
	cvt.u32.u64 	%r184, %rd29;
	shl.b64 	%rd216, %rd101, %r184;
	shr.u64 	%rd217, %rd216, 29;
	and.b64  	%rd218, %rd217, 17179869184;
	or.b64  	%rd219, %rd218, %rd215;
	cvt.u32.u64 	%r185, %rd30;
	shl.b64 	%rd220, %rd101, %r185;
	shr.u64 	%rd221, %rd220, 30;
	and.b64  	%rd222, %rd221, 8589934592;
	or.b64  	%rd223, %rd222, %rd219;
	cvt.u32.u64 	%r186, %rd31;
	shl.b64 	%rd224, %rd101, %r186;
	shr.u64 	%rd225, %rd224, 31;
	and.b64  	%rd226, %rd225, 4294967296;
	or.b64  	%rd227, %rd226, %rd223;
	cvt.u32.u64 	%r187, %rd32;
	shl.b64 	%rd228, %rd101, %r187;
	shr.u64 	%rd229, %rd228, 32;
	and.b64  	%rd230, %rd229, 2147483648;
	or.b64  	%rd231, %rd230, %rd227;
	cvt.u32.u64 	%r188, %rd33;
	shl.b64 	%rd232, %rd101, %r188;
	shr.u64 	%rd233, %rd232, 33;
	and.b64  	%rd234, %rd233, 1073741824;
	or.b64  	%rd235, %rd234, %rd231;
	cvt.u32.u64 	%r189, %rd34;
	shl.b64 	%rd236, %rd101, %r189;
	shr.u64 	%rd237, %rd236, 34;
	and.b64  	%rd238, %rd237, 536870912;
	or.b64  	%rd239, %rd238, %rd235;
	cvt.u32.u64 	%r190, %rd35;
	shl.b64 	%rd240, %rd101, %r190;
	shr.u64 	%rd241, %rd240, 35;
	and.b64  	%rd242, %rd241, 268435456;
	or.b64  	%rd243, %rd242, %rd239;
	cvt.u32.u64 	%r191, %rd36;
	shl.b64 	%rd244, %rd101, %r191;
	shr.u64 	%rd245, %rd244, 36;
	and.b64  	%rd246, %rd245, 134217728;
	or.b64  	%rd247, %rd246, %rd243;
	cvt.u32.u64 	%r192, %rd37;
	shl.b64 	%rd248, %rd101, %r192;
	shr.u64 	%rd249, %rd248, 37;
	and.b64  	%rd250, %rd249, 67108864;
	or.b64  	%rd251, %rd250, %rd247;
	cvt.u32.u64 	%r193, %rd38;
	shl.b64 	%rd252, %rd101, %r193;
	shr.u64 	%rd253, %rd252, 38;
	and.b64  	%rd254, %rd253, 33554432;
	or.b64  	%rd255, %rd254, %rd251;
	cvt.u32.u64 	%r194, %rd39;
	shl.b64 	%rd256, %rd101, %r194;
	shr.u64 	%rd257, %rd256, 39;
	and.b64  	%rd258, %rd257, 16777216;
	or.b64  	%rd259, %rd258, %rd255;
	cvt.u32.u64 	%r195, %rd40;
	shl.b64 	%rd260, %rd101, %r195;
	shr.u64 	%rd261, %rd260, 40;
	and.b64  	%rd262, %rd261, 8388608;
	or.b64  	%rd263, %rd262, %rd259;
	cvt.u32.u64 	%r196, %rd41;
	shl.b64 	%rd264, %rd101, %r196;
	shr.u64 	%rd265, %rd264, 41;
	and.b64  	%rd266, %rd265, 4194304;
	or.b64  	%rd267, %rd266, %rd263;
	cvt.u32.u64 	%r197, %rd42;
	shl.b64 	%rd268, %rd101, %r197;
	shr.u64 	%rd269, %rd268, 42;
	and.b64  	%rd270, %rd269, 2097152;
	or.b64  	%rd271, %rd270, %rd267;
	cvt.u32.u64 	%r198, %rd43;
	shl.b64 	%rd272, %rd101, %r198;
	shr.u64 	%rd273, %rd272, 43;
	and.b64  	%rd274, %rd273, 1048576;
	or.b64  	%rd275, %rd274, %rd271;
	cvt.u32.u64 	%r199, %rd44;
	shl.b64 	%rd276, %rd101, %r199;
	shr.u64 	%rd277, %rd276, 44;
	and.b64  	%rd278, %rd277, 524288;
	or.b64  	%rd279, %rd278, %rd275;
	cvt.u32.u64 	%r200, %rd45;
	shl.b64 	%rd280, %rd101, %r200;
	shr.u64 	%rd281, %rd280, 45;
	and.b64  	%rd282, %rd281, 262144;
	or.b64  	%rd283, %rd282, %rd279;
	cvt.u32.u64 	%r201, %rd46;
	shl.b64 	%rd284, %rd101, %r201;
	shr.u64 	%rd285, %rd284, 46;
	and.b64  	%rd286, %rd285, 131072;
	or.b64  	%rd287, %rd286, %rd283;
	cvt.u32.u64 	%r202, %rd47;
	shl.b64 	%rd288, %rd101, %r202;
	shr.u64 	%rd289, %rd288, 47;
	and.b64  	%rd290, %rd289, 65536;
	or.b64  	%rd291, %rd290, %rd287;
	xor.b64  	%rd292, %rd291, %rd99;
	shr.u64 	%rd293, %rd292, 62;
	and.b64  	%rd294, %rd293, 2;
	shr.u64 	%rd295, %rd292, 58;
	and.b64  	%rd296, %rd295, 1;
	or.b64  	%rd297, %rd294, %rd296;
	shr.u64 	%rd298, %rd292, 59;
	cvt.u32.u64 	%r203, %rd298;
	and.b32  	%r204, %r203, 15;
	shl.b64 	%rd299, %rd297, 6;
	mov.u64 	%rd300, devS;
	add.s64 	%rd301, %rd300, %rd299;
	mul.wide.u32 	%rd302, %r204, 4;
	add.s64 	%rd303, %rd301, %rd302;
	ld.const.u32 	%r205, [%rd303];
	shl.b32 	%r206, %r205, 28;
	shr.u64 	%rd304, %rd292, 56;
	and.b64  	%rd305, %rd304, 2;
	shr.u64 	%rd306, %rd292, 52;
	and.b64  	%rd307, %rd306, 1;
	or.b64  	%rd308, %rd305, %rd307;
	shr.u64 	%rd309, %rd292, 53;
	cvt.u32.u64 	%r207, %rd309;
	and.b32  	%r208, %r207, 15;
	shl.b64 	%rd310, %rd308, 6;
	add.s64 	%rd311, %rd300, %rd310;
	mul.wide.u32 	%rd312, %r208, 4;
	add.s64 	%rd313, %rd311, %rd312;
	ld.const.u32 	%r209, [%rd313+256];
	shl.b32 	%r210, %r209, 24;
	or.b32  	%r211, %r210, %r206;
	shr.u64 	%rd314, %rd292, 50;
	and.b64  	%rd315, %rd314, 2;
	shr.u64 	%rd316, %rd292, 46;
	and.b64  	%rd317, %rd316, 1;
	or.b64  	%rd318, %rd315, %rd317;
	shr.u64 	%rd319, %rd292, 47;
	cvt.u32.u64 	%r212, %rd319;
	and.b32  	%r213, %r212, 15;
	shl.b64 	%rd320, %rd318, 6;
	add.s64 	%rd321, %rd300, %rd320;
	mul.wide.u32 	%rd322, %r213, 4;
	add.s64 	%rd323, %rd321, %rd322;
	ld.const.u32 	%r214, [%rd323+512];
	shl.b32 	%r215, %r214, 20;
	or.b32  	%r216, %r215, %r211;
	shr.u64 	%rd324, %rd292, 44;
	and.b64  	%rd325, %rd324, 2;
	shr.u64 	%rd326, %rd292, 40;
	and.b64  	%rd327, %rd326, 1;
	or.b64  	%rd328, %rd325, %rd327;
	shr.u64 	%rd329, %rd292, 41;
	cvt.u32.u64 	%r217, %rd329;
	and.b32  	%r218, %r217, 15;
	shl.b64 	%rd330, %rd328, 6;
	add.s64 	%rd331, %rd300, %rd330;
	mul.wide.u32 	%rd332, %r218, 4;
	add.s64 	%rd333, %rd331, %rd332;
	ld.const.u32 	%r219, [%rd333+768];
	shl.b32 	%r220, %r219, 16;
	or.b32  	%r221, %r220, %r216;
	shr.u64 	%rd334, %rd292, 38;
	and.b64  	%rd335, %rd334, 2;
	shr.u64 	%rd336, %rd292, 34;
	and.b64  	%rd337, %rd336, 1;
	or.b64  	%rd338, %rd335, %rd337;
	shr.u64 	%rd339, %rd292, 35;
	cvt.u32.u64 	%r222, %rd339;
	and.b32  	%r223, %r222, 15;
	shl.b64 	%rd340, %rd338, 6;
	add.s64 	%rd341, %rd300, %rd340;
	mul.wide.u32 	%rd342, %r223, 4;
	add.s64 	%rd343, %rd341, %rd342;
	ld.const.u32 	%r224, [%rd343+1024];
	shl.b32 	%r225, %r224, 12;
	or.b32  	%r226, %r225, %r221;
	shr.u64 	%rd344, %rd292, 32;
	and.b64  	%rd345, %rd344, 2;
	shr.u64 	%rd346, %rd292, 28;
	and.b64  	%rd347, %rd346, 1;
	or.b64  	%rd348, %rd345, %rd347;
	shr.u64 	%rd349, %rd292, 29;
	cvt.u32.u64 	%r227, %rd349;
	and.b32  	%r228, %r227, 15;
	shl.b64 	%rd350, %rd348, 6;
	add.s64 	%rd351, %rd300, %rd350;
	mul.wide.u32 	%rd352, %r228, 4;
	add.s64 	%rd353, %rd351, %rd352;
	ld.const.u32 	%r229, [%rd353+1280];
	shl.b32 	%r230, %r229, 8;
	or.b32  	%r231, %r230, %r226;
	shr.u64 	%rd354, %rd292, 26;
	and.b64  	%rd355, %rd354, 2;
	shr.u64 	%rd356, %rd292, 22;
	and.b64  	%rd357, %rd356, 1;
	or.b64  	%rd358, %rd355, %rd357;
	cvt.u32.u64 	%r232, %rd292;
	shr.u32 	%r233, %r232, 23;
	and.b32  	%r234, %r233, 15;
	shl.b64 	%rd359, %rd358, 6;
	add.s64 	%rd360, %rd300, %rd359;
	mul.wide.u32 	%rd361, %r234, 4;
	add.s64 	%rd362, %rd360, %rd361;
	ld.const.u32 	%r235, [%rd362+1536];
	shl.b32 	%r236, %r235, 4;
	or.b32  	%r237, %r236, %r231;
	shr.u64 	%rd363, %rd292, 20;
	and.b64  	%rd364, %rd363, 2;
	shr.u64 	%rd365, %rd292, 16;
	and.b64  	%rd366, %rd365, 1;
	or.b64  	%rd367, %rd364, %rd366;
	shr.u32 	%r238, %r232, 17;
	and.b32  	%r239, %r238, 15;
	shl.b64 	%rd368, %rd367, 6;
	add.s64 	%rd369, %rd300, %rd368;
	mul.wide.u32 	%rd370, %r239, 4;
	add.s64 	%rd371, %rd369, %rd370;
	ld.const.u32 	%r240, [%rd371+1792];
	or.b32  	%r241, %r240, %r237;
	ld.const.u32 	%r242, [devP];
	add.s32 	%r243, %r242, -1;
	shl.b32 	%r244, %r241, %r243;
	and.b32  	%r245, %r244, -2147483648;
	ld.const.u32 	%r246, [devP+4];
	add.s32 	%r247, %r246, -1;
	shl.b32 	%r248, %r241, %r247;
	shr.u32 	%r249, %r248, 1;
	and.b32  	%r250, %r249, 1073741824;
	or.b32  	%r251, %r250, %r245;
	ld.const.u32 	%r252, [devP+8];
	add.s32 	%r253, %r252, -1;
	shl.b32 	%r254, %r241, %r253;
	shr.u32 	%r255, %r254, 2;
	and.b32  	%r256, %r255, 536870912;
	or.b32  	%r257, %r256, %r251;
	ld.const.u32 	%r258, [devP+12];
	add.s32 	%r259, %r258, -1;
	shl.b32 	%r260, %r241, %r259;
	shr.u32 	%r261, %r260, 3;
	and.b32  	%r262, %r261, 268435456;
	or.b32  	%r263, %r262, %r257;
	ld.const.u32 	%r264, [devP+16];
	add.s32 	%r265, %r264, -1;
	shl.b32 	%r266, %r241, %r265;
	shr.u32 	%r267, %r266, 4;
	and.b32  	%r268, %r267, 134217728;
	or.b32  	%r269, %r268, %r263;
	ld.const.u32 	%r270, [devP+20];
	add.s32 	%r271, %r270, -1;
	shl.b32 	%r272, %r241, %r271;
	shr.u32 	%r273, %r272, 5;
	and.b32  	%r274, %r273, 67108864;
	or.b32  	%r275, %r274, %r269;
	ld.const.u32 	%r276, [devP+24];
	add.s32 	%r277, %r276, -1;
	shl.b32 	%r278, %r241, %r277;
	shr.u32 	%r279, %r278, 6;
	and.b32  	%r280, %r279, 33554432;
	or.b32  	%r281, %r280, %r275;
	ld.const.u32 	%r282, [devP+28];
	add.s32 	%r283, %r282, -1;
	shl.b32 	%r284, %r241, %r283;
	shr.u32 	%r285, %r284, 7;
	and.b32  	%r286, %r285, 16777216;
	or.b32  	%r287, %r286, %r281;
	ld.const.u32 	%r288, [devP+32];
	add.s32 	%r289, %r288, -1;
	shl.b32 	%r290, %r241, %r289;
	shr.u32 	%r291, %r290, 8;
	and.b32  	%r292, %r291, 8388608;
	or.b32  	%r293, %r292, %r287;
	ld.const.u32 	%r294, [devP+36];
	add.s32 	%r295, %r294, -1;
	shl.b32 	%r296, %r241, %r295;
	shr.u32 	%r297, %r296, 9;
	and.b32  	%r298, %r297, 4194304;
	or.b32  	%r299, %r298, %r293;
	ld.const.u32 	%r300, [devP+40];
	add.s32 	%r301, %r300, -1;
	shl.b32 	%r302, %r241, %r301;
	shr.u32 	%r303, %r302, 10;
	and.b32  	%r304, %r303, 2097152;
	or.b32  	%r305, %r304, %r299;
	ld.const.u32 	%r306, [devP+44];
	add.s32 	%r307, %r306, -1;
	shl.b32 	%r308, %r241, %r307;
	shr.u32 	%r309, %r308, 11;
	and.b32  	%r310, %r309, 1048576;
	or.b32  	%r311, %r310, %r305;
	shl.b32 	%r312, %r241, %r3;
	shr.u32 	%r313, %r312, 12;
	and.b32  	%r314, %r313, 524288;
	or.b32  	%r315, %r314, %r311;
	shl.b32 	%r316, %r241, %r4;
	shr.u32 	%r317, %r316, 13;
	and.b32  	%r318, %r317, 262144;
	or.b32  	%r319, %r318, %r315;
	ld.const.u32 	%r320, [devP+56];
	add.s32 	%r321, %r320, -1;
	shl.b32 	%r322, %r241, %r321;
	shr.u32 	%r323, %r322, 14;
	and.b32  	%r324, %r323, 131072;
	or.b32  	%r325, %r324, %r319;
	ld.const.u32 	%r326, [devP+60];
	add.s32 	%r327, %r326, -1;
	shl.b32 	%r328, %r241, %r327;
	shr.u32 	%r329, %r328, 15;
	and.b32  	%r330, %r329, 65536;
	or.b32  	%r331, %r330, %r325;
	ld.const.u32 	%r332, [devP+64];
	add.s32 	%r333, %r332, -1;
	shl.b32 	%r334, %r241, %r333;
	shr.u32 	%r335, %r334, 16;
	and.b32  	%r336, %r335, 32768;
	or.b32  	%r337, %r336, %r331;
	ld.const.u32 	%r338, [devP+68];
	add.s32 	%r339, %r338, -1;
	shl.b32 	%r340, %r241, %r339;
	shr.u32 	%r341, %r340, 17;
	and.b32  	%r342, %r341, 16384;
	or.b32  	%r343, %r342, %r337;
	ld.const.u32 	%r344, [devP+72];
	add.s32 	%r345, %r344, -1;
	shl.b32 	%r346, %r241, %r345;
	shr.u32 	%r347, %r346, 18;
	and.b32  	%r348, %r347, 8192;
	or.b32  	%r349, %r348, %r343;
	ld.const.u32 	%r350, [devP+76];
	add.s32 	%r351, %r350, -1;
	shl.b32 	%r352, %r241, %r351;
	shr.u32 	%r353, %r352, 19;
	and.b32  	%r354, %r353, 4096;
	or.b32  	%r355, %r354, %r349;
	ld.const.u32 	%r356, [devP+80];
	add.s32 	%r357, %r356, -1;
	shl.b32 	%r358, %r241, %r357;
	shr.u32 	%r359, %r358, 20;
	and.b32  	%r360, %r359, 2048;
	or.b32  	%r361, %r360, %r355;
	ld.const.u32 	%r362, [devP+84];
	add.s32 	%r363, %r362, -1;
	shl.b32 	%r364, %r241, %r363;
	shr.u32 	%r365, %r364, 21;
	and.b32  	%r366, %r365, 1024;
	or.b32  	%r367, %r366, %r361;
	ld.const.u32 	%r368, [devP+88];
	add.s32 	%r369, %r368, -1;
	shl.b32 	%r370, %r241, %r369;
	shr.u32 	%r371, %r370, 22;
	and.b32  	%r372, %r371, 512;
	or.b32  	%r373, %r372, %r367;
	ld.const.u32 	%r374, [devP+92];
	add.s32 	%r375, %r374, -1;
	shl.b32 	%r376, %r241, %r375;
	shr.u32 	%r377, %r376, 23;
	and.b32  	%r378, %r377, 256;
	or.b32  	%r379, %r378, %r373;
	ld.const.u32 	%r380, [devP+96];
	add.s32 	%r381, %r380, -1;
	shl.b32 	%r382, %r241, %r381;
	shr.u32 	%r383, %r382, 24;
	and.b32  	%r384, %r383, 128;
	or.b32  	%r385, %r384, %r379;
	ld.const.u32 	%r386, [devP+100];
	add.s32 	%r387, %r386, -1;
	shl.b32 	%r388, %r241, %r387;
	shr.u32 	%r389, %r388, 25;
	and.b32  	%r390, %r389, 64;
	or.b32  	%r391, %r390, %r385;
	ld.const.u32 	%r392, [devP+104];
	add.s32 	%r393, %r392, -1;
	shl.b32 	%r394, %r241, %r393;
	shr.u32 	%r395, %r394, 26;
	and.b32  	%r396, %r395, 32;
	or.b32  	%r397, %r396, %r391;
	ld.const.u32 	%r398, [devP+108];
	add.s32 	%r399, %r398, -1;
	shl.b32 	%r400, %r241, %r399;
	shr.u32 	%r401, %r400, 27;
	and.b32  	%r402, %r401, 16;
	or.b32  	%r403, %r402, %r397;
	ld.const.u32 	%r404, [devP+112];
	add.s32 	%r405, %r404, -1;
	shl.b32 	%r406, %r241, %r405;
	shr.u32 	%r407, %r406, 28;
	and.b32  	%r408, %r407, 8;
	or.b32  	%r409, %r408, %r403;
	ld.const.u32 	%r410, [devP+116];
	add.s32 	%r411, %r410, -1;
	shl.b32 	%r412, %r241, %r411;
	shr.u32 	%r413, %r412, 29;
	and.b32  	%r414, %r413, 4;
	or.b32  	%r415, %r414, %r409;
	ld.const.u32 	%r416, [devP+120];
	add.s32 	%r417, %r416, -1;
	shl.b32 	%r418, %r241, %r417;
	shr.u32 	%r419, %r418, 30;
	and.b32  	%r420, %r419, 2;
	or.b32  	%r421, %r420, %r415;
	ld.const.u32 	%r422, [devP+124];
	add.s32 	%r423, %r422, -1;
	shl.b32 	%r424, %r241, %r423;
	shr.u32 	%r425, %r424, 31;
	or.b32  	%r426, %r425, %r421;
	xor.b32  	%r482, %r426, %r483;
	add.s32 	%r481, %r481, 1;
	setp.ne.s32 	%p4, %r481, 16;
	mov.u32 	%r483, %r13;
	@%p4 bra 	$L__BB0_6;
	mov.b64 	%rd54, {%r13, %r482};
	mov.b64 	%rd442, 0;
	mov.b32 	%r484, 0;
$L__BB0_8:
	mul.wide.u32 	%rd373, %r484, 4;
	mov.u64 	%rd374, devIP_1;
	add.s64 	%rd375, %rd374, %rd373;
	ld.const.u32 	%r428, [%rd375];
	add.s32 	%r429, %r428, -1;
	shl.b64 	%rd376, %rd54, %r429;
	and.b64  	%rd377, %rd376, -9223372036854775808;
	shr.u64 	%rd378, %rd377, %r484;
	or.b64  	%rd379, %rd378, %rd442;
	add.s32 	%r430, %r484, 1;
	ld.const.u32 	%r431, [%rd375+4];
	add.s32 	%r432, %r431, -1;
	shl.b64 	%rd380, %rd54, %r432;
	and.b64  	%rd381, %rd380, -9223372036854775808;
	shr.u64 	%rd382, %rd381, %r430;
	or.b64  	%rd383, %rd382, %rd379;
	add.s32 	%r433, %r484, 2;
	ld.const.u32 	%r434, [%rd375+8];
	add.s32 	%r435, %r434, -1;
	shl.b64 	%rd384, %rd54, %r435;
	and.b64  	%rd385, %rd384, -9223372036854775808;
	shr.u64 	%rd386, %rd385, %r433;
	or.b64  	%rd387, %rd386, %rd383;
	add.s32 	%r436, %r484, 3;
	ld.const.u32 	%r437, [%rd375+12];
	add.s32 	%r438, %r437, -1;
	shl.b64 	%rd388, %rd54, %r438;
	and.b64  	%rd389, %rd388, -9223372036854775808;
	shr.u64 	%rd390, %rd389, %r436;
	or.b64  	%rd391, %rd390, %rd387;
	add.s32 	%r439, %r484, 4;
	ld.const.u32 	%r440, [%rd375+16];
	add.s32 	%r441, %r440, -1;
	shl.b64 	%rd392, %rd54, %r441;
	and.b64  	%rd393, %rd392, -9223372036854775808;
	shr.u64 	%rd394, %rd393, %r439;
	or.b64  	%rd395, %rd394, %rd391;
	add.s32 	%r442, %r484, 5;
	ld.const.u32 	%r443, [%rd375+20];
	add.s32 	%r444, %r443, -1;
	shl.b64 	%rd396, %rd54, %r444;
	and.b64  	%rd397, %rd396, -9223372036854775808;
	shr.u64 	%rd398, %rd397, %r442;
	or.b64  	%rd399, %rd398, %rd395;
	add.s32 	%r445, %r484, 6;
	ld.const.u32 	%r446, [%rd375+24];
	add.s32 	%r447, %r446, -1;
	shl.b64 	%rd400, %rd54, %r447;
	and.b64  	%rd401, %rd400, -9223372036854775808;
	shr.u64 	%rd402, %rd401, %r445;
	or.b64  	%rd403, %rd402, %rd399;
	add.s32 	%r448, %r484, 7;
	ld.const.u32 	%r449, [%rd375+28];
	add.s32 	%r450, %r449, -1;
	shl.b64 	%rd404, %rd54, %r450;
	and.b64  	%rd405, %rd404, -9223372036854775808;
	shr.u64 	%rd406, %rd405, %r448;
	or.b64  	%rd407, %rd406, %rd403;
	add.s32 	%r451, %r484, 8;
	ld.const.u32 	%r452, [%rd375+32];
	add.s32 	%r453, %r452, -1;
	shl.b64 	%rd408, %rd54, %r453;
	and.b64  	%rd409, %rd408, -9223372036854775808;
	shr.u64 	%rd410, %rd409, %r451;
	or.b64  	%rd411, %rd410, %rd407;
	add.s32 	%r454, %r484, 9;
	ld.const.u32 	%r455, [%rd375+36];
	add.s32 	%r456, %r455, -1;
	shl.b64 	%rd412, %rd54, %r456;
	and.b64  	%rd413, %rd412, -9223372036854775808;
	shr.u64 	%rd414, %rd413, %r454;
	or.b64  	%rd415, %rd414, %rd411;
	add.s32 	%r457, %r484, 10;
	ld.const.u32 	%r458, [%rd375+40];
	add.s32 	%r459, %r458, -1;
	shl.b64 	%rd416, %rd54, %r459;
	and.b64  	%rd417, %rd416, -9223372036854775808;
	shr.u64 	%rd418, %rd417, %r457;
	or.b64  	%rd419, %rd418, %rd415;
	add.s32 	%r460, %r484, 11;
	ld.const.u32 	%r461, [%rd375+44];
	add.s32 	%r462, %r461, -1;
	shl.b64 	%rd420, %rd54, %r462;
	and.b64  	%rd421, %rd420, -9223372036854775808;
	shr.u64 	%rd422, %rd421, %r460;
	or.b64  	%rd423, %rd422, %rd419;
	add.s32 	%r463, %r484, 12;
	ld.const.u32 	%r464, [%rd375+48];
	add.s32 	%r465, %r464, -1;
	shl.b64 	%rd424, %rd54, %r465;
	and.b64  	%rd425, %rd424, -9223372036854775808;
	shr.u64 	%rd426, %rd425, %r463;
	or.b64  	%rd427, %rd426, %rd423;
	add.s32 	%r466, %r484, 13;
	ld.const.u32 	%r467, [%rd375+52];
	add.s32 	%r468, %r467, -1;
	shl.b64 	%rd428, %rd54, %r468;
	and.b64  	%rd429, %rd428, -9223372036854775808;
	shr.u64 	%rd430, %rd429, %r466;
	or.b64  	%rd431, %rd430, %rd427;
	add.s32 	%r469, %r484, 14;
	ld.const.u32 	%r470, [%rd375+56];
	add.s32 	%r471, %r470, -1;
	shl.b64 	%rd432, %rd54, %r471;
	and.b64  	%rd433, %rd432, -9223372036854775808;
	shr.u64 	%rd434, %rd433, %r469;
	or.b64  	%rd435, %rd434, %rd431;
	add.s32 	%r472, %r484, 15;
	ld.const.u32 	%r473, [%rd375+60];
	add.s32 	%r474, %r473, -1;
	shl.b64 	%rd436, %rd54, %r474;
	and.b64  	%rd437, %rd436, -9223372036854775808;
	shr.u64 	%rd438, %rd437, %r472;
	or.b64  	%rd442, %rd438, %rd435;
	add.s32 	%r484, %r484, 16;
	setp.ne.s32 	%p5, %r484, 64;
	@%p5 bra 	$L__BB0_8;
	st.global.u64 	[%rd48], %rd442;
$L__BB0_10:
	add.s32 	%r477, %r477, 1;
	setp.ne.s32 	%p6, %r477, %r1;
	@%p6 bra 	$L__BB0_2;
$L__BB0_11:
	ret;

}


// ===== COMPILED SASS (sm_100) =====

	.target	sm_100

	.elftype	@"ET_EXEC"


//--------------------- .note.nv.tkinfo           --------------------------
	.section	.note.nv.tkinfo,"",@"SHT_NOTE"
	.sectionflags	@"SHF_NOTE_NV_TKINFO"
	.tkinfo
        /*0018*/ 	.word	0x00000002
        /*0030*/ 	.string	""
        /*0030*/ 	.string	"ptxas"
        /*0030*/ 	.string	"Cuda compilation tools, release 13.0, V13.0.88"
        /*0030*/ 	.string	"Build cuda_13.0.r13.0/compiler.36424714_0"
        /*0030*/ 	.string	"-arch sm_100 -m 64 "



//--------------------- .note.nv.cuinfo           --------------------------
	.section	.note.nv.cuinfo,"",@"SHT_NOTE"
	.sectionflags	@"SHF_NOTE_NV_CUINFO"
        /*0018*/ 	.short	0x0002
        /*001a*/ 	.short	0x0064
        /*001c*/ 	.short	0x0082
	.zero		2


//--------------------- .nv.info                  --------------------------
	.section	.nv.info,"",@"SHT_CUDA_INFO"
	.align	4


	//----- nvinfo : EIATTR_REGCOUNT
	.align		4
        /*0000*/ 	.byte	0x04, 0x2f
        /*0002*/ 	.short	(.L_7 - .L_6)
	.align		4
.L_6:
        /*0004*/ 	.word	index@(_Z12crypt_kerneliiPy)
        /*0008*/ 	.word	0x0000001e


	//----- nvinfo : EIATTR_FRAME_SIZE
	.align		4
.L_7:
        /*000c*/ 	.byte	0x04, 0x11
        /*000e*/ 	.short	(.L_9 - .L_8)
	.align		4
.L_8:
        /*0010*/ 	.word	index@(_Z12crypt_kerneliiPy)
        /*0014*/ 	.word	0x00000000


	//----- nvinfo : EIATTR_MIN_STACK_SIZE
	.align		4
.L_9:
        /*0018*/ 	.byte	0x04, 0x12
        /*001a*/ 	.short	(.L_11 - .L_10)
	.align		4
.L_10:
        /*001c*/ 	.word	index@(_Z12crypt_kerneliiPy)
        /*0020*/ 	.word	0x00000000
.L_11:


//--------------------- .nv.compat                --------------------------
	.section	.nv.compat,"",@"SHT_CUDA_COMPAT_INFO"
	.align	4
        /*0000*/ 	.byte	0x02, 0x09, 0x00, 0x00, 0x02, 0x02, 0x01, 0x00, 0x02, 0x05, 0x05, 0x00, 0x03, 0x07, 0x01, 0x01
        /*0010*/ 	.byte	0x02, 0x03, 0x00, 0x00, 0x02, 0x06, 0x01, 0x00, 0x04, 0x0b, 0x08, 0x00, 0x09, 0x00, 0x00, 0x00
        /*0020*/ 	.byte	0x00, 0x00, 0x00, 0x00


//--------------------- .nv.info._Z12crypt_kerneliiPy --------------------------
	.section	.nv.info._Z12crypt_kerneliiPy,"",@"SHT_CUDA_INFO"
	.sectionflags	@""
	.align	4


	//----- nvinfo : EIATTR_CUDA_API_VERSION
	.align		4
        /*0000*/ 	.byte	0x04, 0x37
        /*0002*/ 	.short	(.L_13 - .L_12)
.L_12:
        /*0004*/ 	.word	0x00000082


	//----- nvinfo : EIATTR_KPARAM_INFO
	.align		4
.L_13:
        /*0008*/ 	.byte	0x04, 0x17
        /*000a*/ 	.short	(.L_15 - .L_14)
.L_14:
        /*000c*/ 	.word	0x00000000
        /*0010*/ 	.short	0x0002
        /*0012*/ 	.short	0x0008
        /*0014*/ 	.byte	0x00, 0xf5, 0x21, 0x00


	//----- nvinfo : EIATTR_KPARAM_INFO
	.align		4
.L_15:
        /*0018*/ 	.byte	0x04, 0x17
        /*001a*/ 	.short	(.L_17 - .L_16)
.L_16:
        /*001c*/ 	.word	0x00000000
        /*0020*/ 	.short	0x0001
        /*0022*/ 	.short	0x0004
        /*0024*/ 	.byte	0x00, 0xf0, 0x11, 0x00


	//----- nvinfo : EIATTR_KPARAM_INFO
	.align		4
.L_17:
        /*0028*/ 	.byte	0x04, 0x17
        /*002a*/ 	.short	(.L_19 - .L_18)
.L_18:
        /*002c*/ 	.word	0x00000000
        /*0030*/ 	.short	0x0000
        /*0032*/ 	.short	0x0000
        /*0034*/ 	.byte	0x00, 0xf0, 0x11, 0x00


	//----- nvinfo : EIATTR_SPARSE_MMA_MASK
	.align		4
.L_19:
        /*0038*/ 	.byte	0x03, 0x50
        /*003a*/ 	.short	0x0000


	//----- nvinfo : EIATTR_MAXREG_COUNT
	.align		4
        /*003c*/ 	.byte	0x03, 0x1b
        /*003e*/ 	.short	0x00ff


	//----- nvinfo : EIATTR_MERCURY_ISA_VERSION
	.align		4
        /*0040*/ 	.byte	0x03, 0x5f
        /*0042*/ 	.short	0x0101


	//----- nvinfo : EIATTR_VRC_CTA_INIT_COUNT
	.align		4
        /*0044*/ 	.byte	0x02, 0x4a
	.zero		1
	.zero		1


	//----- nvinfo : EIATTR_EXIT_INSTR_OFFSETS
	.align		4
        /*0048*/ 	.byte	0x04, 0x1c
        /*004a*/ 	.short	(.L_21 - .L_20)


	//   ....[0]....
.L_20:
        /*004c*/ 	.word	0x00000090


	//   ....[1]....
        /*0050*/ 	.word	0x00004a70


	//----- nvinfo : EIATTR_CRS_STACK_SIZE
	.align		4
.L_21:
        /*0054*/ 	.byte	0x04, 0x1e
        /*0056*/ 	.short	(.L_23 - .L_22)
.L_22:
        /*0058*/ 	.word	0x00000000


	//----- nvinfo : EIATTR_CBANK_PARAM_SIZE
	.align		4
.L_23:
        /*005c*/ 	.byte	0x03, 0x19
        /*005e*/ 	.short	0x0010


	//----- nvinfo : EIATTR_PARAM_CBANK
	.align		4
        /*0060*/ 	.byte	0x04, 0x0a
        /*0062*/ 	.short	(.L_25 - .L_24)
	.align		4
.L_24:
        /*0064*/ 	.word	index@(.nv.constant0._Z12crypt_kerneliiPy)
        /*0068*/ 	.short	0x0380
        /*006a*/ 	.short	0x0010


	//----- nvinfo : EIATTR_SW_WAR
	.align		4
.L_25:
        /*006c*/ 	.byte	0x04, 0x36
        /*006e*/ 	.short	(.L_27 - .L_26)
.L_26:
        /*0070*/ 	.word	0x00000008
.L_27:


//--------------------- .nv.callgraph             --------------------------
	.section	.nv.callgraph,"",@"SHT_CUDA_CALLGRAPH"
	.align	4
	.sectionentsize	8
	.align		4
        /*0000*/ 	.word	0x00000000
	.align		4
        /*0004*/ 	.word	0xffffffff
	.align		4
        /*0008*/ 	.word	0x00000000
	.align		4
        /*000c*/ 	.word	0xfffffffe
	.align		4
        /*0010*/ 	.word	0x00000000
	.align		4
        /*0014*/ 	.word	0xfffffffd
	.align		4
        /*0018*/ 	.word	0x00000000
	.align		4
        /*001c*/ 	.word	0xfffffffc


//--------------------- .nv.constant3             --------------------------
	.section	.nv.constant3,"a",@progbits
	.align	8
.nv.constant3:
	.type		devIP,@object
	.size		devIP,(devIP_1 - devIP)
devIP:
	.zero		256
	.type		devIP_1,@object
	.size		devIP_1,(devE - devIP_1)
devIP_1:
	.zero		256
	.type		devE,@object
	.size		devE,(devS - devE)
devE:
	.zero		192
	.type		devS,@object
	.size		devS,(devP - devS)
devS:
	.zero		2048
	.type		devP,@object
	.size		devP,(devKeys - devP)
devP:
	.zero		128
	.type		devKeys,@object
	.size		devKeys,(.L_5 - devKeys)
devKeys:
	.zero		128
.L_5:


//--------------------- .text._Z12crypt_kerneliiPy --------------------------
	.section	.text._Z12crypt_kerneliiPy,"ax",@progbits
	.align	128
        .global         _Z12crypt_kerneliiPy
        .type           _Z12crypt_kerneliiPy,@function
        .size           _Z12crypt_kerneliiPy,(.L_x_6 - _Z12crypt_kerneliiPy)
        .other          _Z12crypt_kerneliiPy,@"STO_CUDA_ENTRY STV_DEFAULT"
_Z12crypt_kerneliiPy:
.text._Z12crypt_kerneliiPy:
[----:B------:R-:W-:Y:S01]  /*0000*/  LDC R1, c[0x0][0x37c] ;  /* 0x0000df00ff017b82 */ /* 0x000fe20000000800 */
[----:B------:R-:W0:Y:S07]  /*0010*/  S2R R7, SR_TID.X ;  /* 0x0000000000077919 */ /* 0x000e2e0000002100 */
[----:B------:R-:W0:Y:S01]  /*0020*/  S2UR UR16, SR_CTAID.X ;  /* 0x00000000001079c3 */ /* 0x000e220000002500 */
[----:B------:R-:W1:Y:S07]  /*0030*/  LDCU UR4, c[0x0][0x384] ;  /* 0x00007080ff0477ac */ /* 0x000e6e0008000800 */
[----:B------:R-:W0:Y:S02]  /*0040*/  LDC R0, c[0x0][0x360] ;  /* 0x0000d800ff007b82 */ /* 0x000e240000000800 */
[----:B0-----:R-:W-:-:S04]  /*0050*/  IMAD R0, R0, UR16, R7 ;  /* 0x0000001000007c24 */ /* 0x001fc8000f8e0207 */
[----:B-1----:R-:W-:-:S04]  /*0060*/  IMAD R3, R0, UR4, RZ ;  /* 0x0000000400037c24 */ /* 0x002fc8000f8e02ff */
[----:B------:R-:W-:-:S05]  /*0070*/  VIADD R0, R3, UR4 ;  /* 0x0000000403007c36 */ /* 0x000fca0008000000 */
[----:B------:R-:W-:-:S13]  /*0080*/  ISETP.GE.AND P0, PT, R3, R0, PT ;  /* 0x000000000300720c */ /* 0x000fda0003f06270 */
[----:B------:R-:W-:Y:S05]  /*0090*/  @P0 EXIT ;  /* 0x000000000000094d */ /* 0x000fea0003800000 */
[----:B------:R-:W0:Y:S01]  /*00a0*/  LDCU.128 UR68, c[0x3][0x210] ;  /* 0x00c04200ff4477ac */ /* 0x000e220008000c00 */
[----:B------:R-:W1:Y:S01]  /*00b0*/  LDC R2, c[0x0][0x360] ;  /* 0x0000d800ff027b82 */ /* 0x000e620000000800 */
[----:B------:R-:W-:Y:S01]  /*00c0*/  BSSY.RECONVERGENT B0, `(.L_x_0) ;  /* 0x000049a000007945 */ /* 0x000fe20003800200 */
[----:B------:R-:W2:Y:S01]  /*00d0*/  LDCU.128 UR8, c[0x3][0x220] ;  /* 0x00c04400ff0877ac */ /* 0x000ea20008000c00 */
[----:B------:R-:W3:Y:S01]  /*00e0*/  LDCU.128 UR12, c[0x3][0x230] ;  /* 0x00c04600ff0c77ac */ /* 0x000ee20008000c00 */
[----:B------:R-:W4:Y:S01]  /*00f0*/  LDCU UR17, c[0x3][0x204] ;  /* 0x00c04080ff1177ac */ /* 0x000f220008000800 */
[----:B------:R-:W5:Y:S01]  /*0100*/  LDCU.128 UR40, c[0x3][0x250] ;  /* 0x00c04a00ff2877ac */ /* 0x000f620008000c00 */
[----:B0-----:R-:W-:Y:S02]  /*0110*/  UIADD3 UR72, UPT, UPT, UR70, -0x1, URZ ;  /* 0xffffffff46487890 */ /* 0x001fe4000fffe0ff */
[----:B--2---:R-:W-:Y:S02]  /*0120*/  UIADD3 UR70, UPT, UPT, UR8, -0x1, URZ ;  /* 0xffffffff08467890 */ /* 0x004fe4000fffe0ff */
[----:B------:R-:W-:Y:S01]  /*0130*/  UIADD3 UR5, UPT, UPT, UR9, -0x1, URZ ;  /* 0xffffffff09057890 */ /* 0x000fe2000fffe0ff */
[----:B-1----:R-:W-:Y:S01]  /*0140*/  IMAD R7, R2, UR16, R7 ;  /* 0x0000001002077c24 */ /* 0x002fe2000f8e0207 */
[----:B------:R-:W-:-:S02]  /*0150*/  UIADD3 UR6, UPT, UPT, UR10, -0x1, URZ ;  /* 0xffffffff0a067890 */ /* 0x000fc4000fffe0ff */
[----:B------:R-:W-:Y:S01]  /*0160*/  UIADD3 UR7, UPT, UPT, UR11, -0x1, URZ ;  /* 0xffffffff0b077890 */ /* 0x000fe2000fffe0ff */
[----:B------:R-:W-:Y:S01]  /*0170*/  IMAD R7, R7, UR4, RZ ;  /* 0x0000000407077c24 */ /* 0x000fe2000f8e02ff */
[----:B------:R-:W-:Y:S02]  /*0180*/  UIADD3 UR74, UPT, UPT, UR68, -0x1, URZ ;  /* 0xffffffff444a7890 */ /* 0x000fe4000fffe0ff */
[----:B------:R-:W-:Y:S02]  /*0190*/  UIADD3 UR73, UPT, UPT, UR69, -0x1, URZ ;  /* 0xffffffff45497890 */ /* 0x000fe4000fffe0ff */
[----:B---3--:R-:W-:Y:S02]  /*01a0*/  UIADD3 UR8, UPT, UPT, UR12, -0x1, URZ ;  /* 0xffffffff0c087890 */ /* 0x008fe4000fffe0ff */
[----:B------:R-:W-:Y:S02]  /*01b0*/  UIADD3 UR9, UPT, UPT, UR13, -0x1, URZ ;  /* 0xffffffff0d097890 */ /* 0x000fe4000fffe0ff */
[----:B------:R-:W-:-:S02]  /*01c0*/  UIADD3 UR10, UPT, UPT, UR14, -0x1, URZ ;  /* 0xffffffff0e0a7890 */ /* 0x000fc4000fffe0ff */
[----:B------:R-:W-:Y:S01]  /*01d0*/  UIADD3 UR11, UPT, UPT, UR15, -0x1, URZ ;  /* 0xffffffff0f0b7890 */ /* 0x000fe2000fffe0ff */
[----:B------:R-:W0:Y:S01]  /*01e0*/  LDCU.128 UR12, c[0x3][0x240] ;  /* 0x00c04800ff0c77ac */ /* 0x000e220008000c00 */
[----:B------:R-:W1:Y:S01]  /*01f0*/  LDCU.128 UR44, c[0x3][0x260] ;  /* 0x00c04c00ff2c77ac */ /* 0x000e620008000c00 */
[----:B------:R-:W2:Y:S01]  /*0200*/  LDCU.128 UR48, c[0x3][0x270] ;  /* 0x00c04e00ff3077ac */ /* 0x000ea20008000c00 */
[----:B------:R-:W3:Y:S01]  /*0210*/  LDCU.128 UR52, c[0x3][0x280] ;  /* 0x00c05000ff3477ac */ /* 0x000ee20008000c00 */
[----:B------:R-:W3:Y:S01]  /*0220*/  LDCU.128 UR56, c[0x3][0x290] ;  /* 0x00c05200ff3877ac */ /* 0x000ee20008000c00 */
[----:B------:R-:W3:Y:S01]  /*0230*/  LDCU.128 UR60, c[0x3][0x2a0] ;  /* 0x00c05400ff3c77ac */ /* 0x000ee20008000c00 */
[----:B------:R-:W3:Y:S01]  /*0240*/  LDCU.128 UR64, c[0x3][0x2b0] ;  /* 0x00c05600ff4077ac */ /* 0x000ee20008000c00 */
[----:B------:R-:W3:Y:S01]  /*0250*/  LDCU.64 UR76, c[0x3][0x208] ;  /* 0x00c04100ff4c77ac */ /* 0x000ee20008000a00 */
[----:B------:R-:W3:Y:S01]  /*0260*/  LDCU.64 UR68, c[0x3][0xaf0] ;  /* 0x00c15e00ff4477ac */ /* 0x000ee20008000a00 */
[----:B----4-:R-:W-:-:S02]  /*0270*/  UIADD3 UR17, UPT, UPT, UR17, -0x1, URZ ;  /* 0xffffffff11117890 */ /* 0x010fc4000fffe0ff */
[----:B------:R-:W-:Y:S02]  /*0280*/  UIADD3 UR71, UPT, UPT, UR71, -0x1, URZ ;  /* 0xffffffff47477890 */ /* 0x000fe4000fffe0ff */
[----:B0-----:R-:W-:Y:S02]  /*0290*/  UIADD3 UR12, UPT, UPT, UR12, -0x1, URZ ;  /* 0xffffffff0c0c7890 */ /* 0x001fe4000fffe0ff */
[----:B------:R-:W-:Y:S01]  /*02a0*/  IMAD.U32 R21, RZ, RZ, UR17 ;  /* 0x00000011ff157e24 */ /* 0x000fe2000f8e00ff */
[----:B------:R-:W-:Y:S02]  /*02b0*/  UIADD3 UR13, UPT, UPT, UR13, -0x1, URZ ;  /* 0xffffffff0d0d7890 */ /* 0x000fe4000fffe0ff */
[----:B------:R-:W-:Y:S02]  /*02c0*/  UIADD3 UR14, UPT, UPT, UR14, -0x1, URZ ;  /* 0xffffffff0e0e7890 */ /* 0x000fe4000fffe0ff */
[----:B------:R-:W-:Y:S02]  /*02d0*/  UIADD3 UR15, UPT, UPT, UR15, -0x1, URZ ;  /* 0xffffffff0f0f7890 */ /* 0x000fe4000fffe0ff */
[----:B-----5:R-:W-:-:S02]  /*02e0*/  UIADD3 UR40, UPT, UPT, UR40, -0x1, URZ ;  /* 0xffffffff28287890 */ /* 0x020fc4000fffe0ff */
[----:B------:R-:W-:Y:S02]  /*02f0*/  UIADD3 UR41, UPT, UPT, UR41, -0x1, URZ ;  /* 0xffffffff29297890 */ /* 0x000fe4000fffe0ff */
[----:B------:R-:W-:Y:S02]  /*0300*/  UIADD3 UR42, UPT, UPT, UR42, -0x1, URZ ;  /* 0xffffffff2a2a7890 */ /* 0x000fe4000fffe0ff */
[----:B------:R-:W-:Y:S02]  /*0310*/  UIADD3 UR43, UPT, UPT, UR43, -0x1, URZ ;  /* 0xffffffff2b2b7890 */ /* 0x000fe4000fffe0ff */
[----:B-1----:R-:W-:Y:S02]  /*0320*/  UIADD3 UR44, UPT, UPT, UR44, -0x1, URZ ;  /* 0xffffffff2c2c7890 */ /* 0x002fe4000fffe0ff */
[----:B------:R-:W-:Y:S02]  /*0330*/  UIADD3 UR45, UPT, UPT, UR45, -0x1, URZ ;  /* 0xffffffff2d2d7890 */ /* 0x000fe4000fffe0ff */
[----:B------:R-:W-:-:S02]  /*0340*/  UIADD3 UR46, UPT, UPT, UR46, -0x1, URZ ;  /* 0xffffffff2e2e7890 */ /* 0x000fc4000fffe0ff */
[----:B------:R-:W-:Y:S02]  /*0350*/  UIADD3 UR47, UPT, UPT, UR47, -0x1, URZ ;  /* 0xffffffff2f2f7890 */ /* 0x000fe4000fffe0ff */
[----:B--2---:R-:W-:Y:S02]  /*0360*/  UIADD3 UR48, UPT, UPT, UR48, -0x1, URZ ;  /* 0xffffffff30307890 */ /* 0x004fe4000fffe0ff */
[----:B------:R-:W-:Y:S02]  /*0370*/  UIADD3 UR49, UPT, UPT, UR49, -0x1, URZ ;  /* 0xffffffff31317890 */ /* 0x000fe4000fffe0ff */
[----:B------:R-:W-:Y:S02]  /*0380*/  UIADD3 UR50, UPT, UPT, UR50, -0x1, URZ ;  /* 0xffffffff32327890 */ /* 0x000fe4000fffe0ff */
[----:B------:R-:W-:Y:S02]  /*0390*/  UIADD3 UR51, UPT, UPT, UR51, -0x1, URZ ;  /* 0xffffffff33337890 */ /* 0x000fe4000fffe0ff */
[----:B---3--:R-:W-:-:S02]  /*03a0*/  UIADD3 UR52, UPT, UPT, UR52, -0x1, URZ ;  /* 0xffffffff34347890 */ /* 0x008fc4000fffe0ff */
[----:B------:R-:W-:Y:S02]  /*03b0*/  UIADD3 UR53, UPT, UPT, UR53, -0x1, URZ ;  /* 0xffffffff35357890 */ /* 0x000fe4000fffe0ff */
[----:B------:R-:W-:Y:S02]  /*03c0*/  UIADD3 UR54, UPT, UPT, UR54, -0x1, URZ ;  /* 0xffffffff36367890 */ /* 0x000fe4000fffe0ff */
[----:B------:R-:W-:Y:S02]  /*03d0*/  UIADD3 UR55, UPT, UPT, UR55, -0x1, URZ ;  /* 0xffffffff37377890 */ /* 0x000fe4000fffe0ff */
[----:B------:R-:W-:Y:S02]  /*03e0*/  UIADD3 UR56, UPT, UPT, UR56, -0x1, URZ ;  /* 0xffffffff38387890 */ /* 0x000fe4000fffe0ff */
[----:B------:R-:W-:Y:S02]  /*03f0*/  UIADD3 UR57, UPT, UPT, UR57, -0x1, URZ ;  /* 0xffffffff39397890 */ /* 0x000fe4000fffe0ff */
[----:B------:R-:W-:-:S02]  /*0400*/  UIADD3 UR58, UPT, UPT, UR58, -0x1, URZ ;  /* 0xffffffff3a3a7890 */ /* 0x000fc4000fffe0ff */
        /* <DEDUP_REMOVED lines=12> */
[----:B------:R-:W-:-:S12]  /*04d0*/  UIADD3 UR69, UPT, UPT, UR69, -0x1, URZ ;  /* 0xffffffff45457890 */ /* 0x000fd8000fffe0ff */
.L_x_4:
[----:B0-----:R-:W0:Y:S01]  /*04e0*/  LDCU UR4, c[0x0][0x380] ;  /* 0x00007000ff0477ac */ /* 0x001e220008000800 */
[----:B------:R-:W-:Y:S01]  /*04f0*/  BSSY.RECONVERGENT B1, `(.L_x_1) ;  /* 0x0000453000017945 */ /* 0x000fe20003800200 */
[----:B0-----:R-:W-:-:S13]  /*0500*/  ISETP.GE.AND P0, PT, R7, UR4, PT ;  /* 0x0000000407007c0c */ /* 0x001fda000bf06270 */
[----:B------:R-:W-:Y:S05]  /*0510*/  @P0 BRA `(.L_x_2) ;  /* 0x0000004400400947 */ /* 0x000fea0003800000 */
[----:B------:R-:W0:Y:S01]  /*0520*/  LDC.64 R2, c[0x0][0x388] ;  /* 0x0000e200ff027b82 */ /* 0x000e220000000a00 */
[----:B------:R-:W1:Y:S01]  /*0530*/  LDCU.64 UR16, c[0x0][0x358] ;  /* 0x00006b00ff1077ac */ /* 0x000e620008000a00 */
[----:B------:R-:W2:Y:S01]  /*0540*/  LDCU.128 UR28, c[0x3][0x20] ;  /* 0x00c00400ff1c77ac */ /* 0x000ea20008000c00 */
[----:B------:R-:W3:Y:S01]  /*0550*/  LDCU.128 UR20, c[0x3][URZ] ;  /* 0x00c00000ff1477ac */ /* 0x000ee20008000c00 */
[----:B------:R-:W4:Y:S01]  /*0560*/  LDCU.128 UR24, c[0x3][0x30] ;  /* 0x00c00600ff1877ac */ /* 0x000f220008000c00 */
[----:B0-----:R-:W-:-:S05]  /*0570*/  IMAD.WIDE R2, R7, 0x8, R2 ;  /* 0x0000000807027825 */ /* 0x001fca00078e0202 */
[----:B-1----:R-:W5:Y:S01]  /*0580*/  LDG.E.64 R4, desc[UR16][R2.64] ;  /* 0x0000001002047981 */ /* 0x002f62000c1e1b00 */
[----:B------:R-:W0:Y:S01]  /*0590*/  LDCU.128 UR16, c[0x3][0x10] ;  /* 0x00c00200ff1077ac */ /* 0x000e220008000c00 */
[----:B--2---:R-:W-:Y:S02]  /*05a0*/  UIADD3 UR34, UPT, UPT, UR28, -0x1, URZ ;  /* 0xffffffff1c227890 */ /* 0x004fe4000fffe0ff */
[----:B---3--:R-:W-:Y:S02]  /*05b0*/  UIADD3 UR4, UPT, UPT, UR21, -0x1, URZ ;  /* 0xffffffff15047890 */ /* 0x008fe4000fffe0ff */
[----:B------:R-:W-:Y:S02]  /*05c0*/  UIADD3 UR32, UPT, UPT, UR22, -0x1, URZ ;  /* 0xffffffff16207890 */ /* 0x000fe4000fffe0ff */
[----:B------:R-:W-:Y:S02]  /*05d0*/  UIADD3 UR33, UPT, UPT, UR20, -0x1, URZ ;  /* 0xffffffff14217890 */ /* 0x000fe4000fffe0ff */
[----:B------:R-:W-:Y:S01]  /*05e0*/  UIADD3 UR35, UPT, UPT, UR23, -0x1, URZ ;  /* 0xffffffff17237890 */ /* 0x000fe2000fffe0ff */
[----:B------:R-:W1:Y:S01]  /*05f0*/  LDCU.128 UR20, c[0x3][0x40] ;  /* 0x00c00800ff1477ac */ /* 0x000e620008000c00 */
[----:B0-----:R-:W-:-:S02]  /*0600*/  UIADD3 UR37, UPT, UPT, UR16, -0x1, URZ ;  /* 0xffffffff10257890 */ /* 0x001fc4000fffe0ff */
[----:B------:R-:W-:Y:S02]  /*0610*/  UIADD3 UR38, UPT, UPT, UR17, -0x1, URZ ;  /* 0xffffffff11267890 */ /* 0x000fe4000fffe0ff */
[----:B------:R-:W-:Y:S02]  /*0620*/  UIADD3 UR77, UPT, UPT, UR18, -0x1, URZ ;  /* 0xffffffff124d7890 */ /* 0x000fe4000fffe0ff */
[----:B------:R-:W-:Y:S01]  /*0630*/  UIADD3 UR36, UPT, UPT, UR19, -0x1, URZ ;  /* 0xffffffff13247890 */ /* 0x000fe2000fffe0ff */
[----:B------:R-:W0:Y:S02]  /*0640*/  LDCU.128 UR16, c[0x3][0x50] ;  /* 0x00c00a00ff1077ac */ /* 0x000e240008000c00 */
[----:B------:R-:W-:Y:S01]  /*0650*/  UMOV UR28, UR38 ;  /* 0x00000026001c7c82 */ /* 0x000fe20008000000 */
[----:B------:R-:W-:Y:S02]  /*0660*/  UIADD3 UR38, UPT, UPT, UR29, -0x1, URZ ;  /* 0xffffffff1d267890 */ /* 0x000fe4000fffe0ff */
[----:B------:R-:W-:-:S02]  /*0670*/  UIADD3 UR39, UPT, UPT, UR30, -0x1, URZ ;  /* 0xffffffff1e277890 */ /* 0x000fc4000fffe0ff */
[----:B-1----:R-:W-:Y:S02]  /*0680*/  UIADD3 UR22, UPT, UPT, UR22, -0x1, URZ ;  /* 0xffffffff16167890 */ /* 0x002fe4000fffe0ff */
[----:B------:R-:W-:Y:S02]  /*0690*/  UIADD3 UR21, UPT, UPT, UR21, -0x1, URZ ;  /* 0xffffffff15157890 */ /* 0x000fe4000fffe0ff */
[----:B----4-:R-:W-:Y:S02]  /*06a0*/  UIADD3 UR24, UPT, UPT, UR24, -0x1, URZ ;  /* 0xffffffff18187890 */ /* 0x010fe4000fffe0ff */
[----:B------:R-:W-:Y:S01]  /*06b0*/  UIADD3 UR20, UPT, UPT, UR20, -0x1, URZ ;  /* 0xffffffff14147890 */ /* 0x000fe2000fffe0ff */
[C-C-:B-----5:R-:W-:Y:S01]  /*06c0*/  SHF.L.U64.HI R23, R4.reuse, UR4, R5.reuse ;  /* 0x0000000404177c19 */ /* 0x160fe20008010205 */
[----:B------:R-:W-:Y:S01]  /*06d0*/  UMOV UR4, UR28 ;  /* 0x0000001c00047c82 */ /* 0x000fe20008000000 */
[C-C-:B------:R-:W-:Y:S01]  /*06e0*/  SHF.L.U64.HI R8, R4.reuse, UR32, R5.reuse ;  /* 0x0000002004087c19 */ /* 0x140fe20008010205 */
[----:B------:R-:W-:Y:S01]  /*06f0*/  UMOV UR32, UR38 ;  /* 0x0000002600207c82 */ /* 0x000fe20008000000 */
[--C-:B------:R-:W-:Y:S01]  /*0700*/  SHF.L.U64.HI R11, R4, UR35, R5.reuse ;  /* 0x00000023040b7c19 */ /* 0x100fe20008010205 */
[----:B------:R-:W-:Y:S01]  /*0710*/  UIADD3 UR38, UPT, UPT, UR25, -0x1, URZ ;  /* 0xffffffff19267890 */ /* 0x000fe2000fffe0ff */
[----:B------:R-:W-:Y:S01]  /*0720*/  LOP3.LUT R23, R23, 0x80000000, RZ, 0xc0, !PT ;  /* 0x8000000017177812 */ /* 0x000fe200078ec0ff */
[----:B0-----:R-:W-:Y:S01]  /*0730*/  UIADD3 UR35, UPT, UPT, UR16, -0x1, URZ ;  /* 0xffffffff10237890 */ /* 0x001fe2000fffe0ff */
[----:B------:R-:W-:Y:S01]  /*0740*/  LOP3.LUT R8, R8, 0x80000000, RZ, 0xc0, !PT ;  /* 0x8000000008087812 */ /* 0x000fe200078ec0ff */
[----:B------:R-:W-:Y:S01]  /*0750*/  UMOV UR25, UR4 ;  /* 0x0000000400197c82 */ /* 0x000fe20008000000 */
[----:B------:R-:W-:Y:S01]  /*0760*/  LOP3.LUT R11, R11, 0x80000000, RZ, 0xc0, !PT ;  /* 0x800000000b0b7812 */ /* 0x000fe200078ec0ff */
[----:B------:R-:W-:Y:S01]  /*0770*/  UMOV UR16, UR25 ;  /* 0x0000001900107c82 */ /* 0x000fe20008000000 */
[C-C-:B------:R-:W-:Y:S01]  /*0780*/  SHF.L.U64.HI R12, R4.reuse, UR33, R5.reuse ;  /* 0x00000021040c7c19 */ /* 0x140fe20008010205 */
[----:B------:R-:W-:Y:S01]  /*0790*/  UIADD3 UR33, UPT, UPT, UR31, -0x1, URZ ;  /* 0xffffffff1f217890 */ /* 0x000fe2000fffe0ff */
[C-C-:B------:R-:W-:Y:S01]  /*07a0*/  SHF.L.U64.HI R17, R4.reuse, UR37, R5.reuse ;  /* 0x0000002504117c19 */ /* 0x140fe20008010205 */
[----:B------:R-:W0:Y:S01]  /*07b0*/  LDCU.128 UR28, c[0x3][0x60] ;  /* 0x00c00c00ff1c77ac */ /* 0x000e220008000c00 */
[----:B------:R-:W-:-:S02]  /*07c0*/  SHF.L.U64.HI R19, R4, UR16, R5 ;  /* 0x0000001004137c19 */ /* 0x000fc40008010205 */
[----:B------:R-:W-:Y:S01]  /*07d0*/  SHF.R.U64 R6, RZ, 0x1, R23 ;  /* 0x00000001ff067819 */ /* 0x000fe20000001217 */
[----:B------:R-:W-:Y:S01]  /*07e0*/  UIADD3 UR4, UPT, UPT, UR27, -0x1, URZ ;  /* 0xffffffff1b047890 */ /* 0x000fe2000fffe0ff */
[----:B------:R-:W-:Y:S01]  /*07f0*/  SHF.R.U64 R13, RZ, 0x2, R8 ;  /* 0x00000002ff0d7819 */ /* 0x000fe20000001208 */
[----:B------:R-:W-:Y:S01]  /*0800*/  UIADD3 UR37, UPT, UPT, UR26, -0x1, URZ ;  /* 0xffffffff1a257890 */ /* 0x000fe2000fffe0ff */
[----:B------:R-:W-:Y:S01]  /*0810*/  SHF.R.U64 R22, RZ, 0x3, R11 ;  /* 0x00000003ff167819 */ /* 0x000fe2000000120b */
[----:B------:R-:W-:Y:S01]  /*0820*/  UMOV UR27, UR32 ;  /* 0x00000020001b7c82 */ /* 0x000fe20008000000 */
[----:B------:R-:W-:Y:S01]  /*0830*/  LOP3.LUT R17, R17, 0x80000000, RZ, 0xc0, !PT ;  /* 0x8000000011117812 */ /* 0x000fe200078ec0ff */
[----:B------:R-:W-:Y:S01]  /*0840*/  UIADD3 UR32, UPT, UPT, UR23, -0x1, URZ ;  /* 0xffffffff17207890 */ /* 0x000fe2000fffe0ff */
[----:B------:R-:W-:Y:S01]  /*0850*/  LOP3.LUT R19, R19, 0x80000000, RZ, 0xc0, !PT ;  /* 0x8000000013137812 */ /* 0x000fe200078ec0ff */
[----:B------:R-:W-:Y:S01]  /*0860*/  UIADD3 UR25, UPT, UPT, UR17, -0x1, URZ ;  /* 0xffffffff11197890 */ /* 0x000fe2000fffe0ff */
[----:B------:R-:W-:Y:S01]  /*0870*/  LOP3.LUT R22, R22, R13, R6, 0xfe, !PT ;  /* 0x0000000d16167212 */ /* 0x000fe200078efe06 */
[----:B------:R-:W-:Y:S01]  /*0880*/  UIADD3 UR26, UPT, UPT, UR18, -0x1, URZ ;  /* 0xffffffff121a7890 */ /* 0x000fe2000fffe0ff */
[----:B------:R-:W-:Y:S01]  /*0890*/  SHF.R.U32.HI R23, RZ, 0x1, R23 ;  /* 0x00000001ff177819 */ /* 0x000fe20000011617 */
[----:B------:R-:W-:Y:S01]  /*08a0*/  UIADD3 UR23, UPT, UPT, UR19, -0x1, URZ ;  /* 0xffffffff13177890 */ /* 0x000fe2000fffe0ff */
[C-C-:B------:R-:W-:Y:S01]  /*08b0*/  SHF.L.U64.HI R15, R4.reuse, UR77, R5.reuse ;  /* 0x0000004d040f7c19 */ /* 0x140fe20008010205 */
[----:B------:R-:W1:Y:S01]  /*08c0*/  LDCU.128 UR16, c[0x3][0x70] ;  /* 0x00c00e00ff1077ac */ /* 0x000e620008000c00 */
[----:B------:R-:W-:-:S02]  /*08d0*/  SHF.L.U64.HI R16, R4, UR36, R5 ;  /* 0x0000002404107c19 */ /* 0x000fc40008010205 */
[----:B------:R-:W-:Y:S01]  /*08e0*/  SHF.R.U64 R20, RZ, 0x4, R17 ;  /* 0x00000004ff147819 */ /* 0x000fe20000001211 */
[----:B------:R-:W-:Y:S01]  /*08f0*/  UMOV UR36, UR21 ;  /* 0x0000001500247c82 */ /* 0x000fe20008000000 */
[----:B------:R-:W-:Y:S01]  /*0900*/  SHF.R.U64 R13, RZ, 0x5, R19 ;  /* 0x00000005ff0d7819 */ /* 0x000fe20000001213 */
[----:B0-----:R-:W-:Y:S01]  /*0910*/  UIADD3 UR21, UPT, UPT, UR30, -0x1, URZ ;  /* 0xffffffff1e157890 */ /* 0x001fe2000fffe0ff */
[----:B------:R-:W-:Y:S01]  /*0920*/  LOP3.LUT R24, R23, 0x80000000, R12, 0xf8, !PT ;  /* 0x8000000017187812 */ /* 0x000fe200078ef80c */
[----:B------:R-:W-:Y:S01]  /*0930*/  UIADD3 UR77, UPT, UPT, UR29, -0x1, URZ ;  /* 0xffffffff1d4d7890 */ /* 0x000fe2000fffe0ff */
[C-C-:B------:R-:W-:Y:S01]  /*0940*/  SHF.L.U64.HI R9, R4.reuse, UR34, R5.reuse ;  /* 0x0000002204097c19 */ /* 0x140fe20008010205 */
[----:B------:R-:W-:Y:S01]  /*0950*/  UMOV UR34, UR22 ;  /* 0x0000001600227c82 */ /* 0x000fe20008000000 */
[----:B------:R-:W-:Y:S01]  /*0960*/  SHF.L.U64.HI R10, R4, UR27, R5 ;  /* 0x0000001b040a7c19 */ /* 0x000fe20008010205 */
[----:B------:R-:W-:Y:S01]  /*0970*/  UIADD3 UR22, UPT, UPT, UR28, -0x1, URZ ;  /* 0xffffffff1c167890 */ /* 0x000fe2000fffe0ff */
[----:B------:R-:W-:Y:S01]  /*0980*/  LOP3.LUT R12, R13, R20, R22, 0xfe, !PT ;  /* 0x000000140d0c7212 */ /* 0x000fe200078efe16 */
[----:B------:R-:W-:Y:S01]  /*0990*/  UIADD3 UR28, UPT, UPT, UR31, -0x1, URZ ;  /* 0xffffffff1f1c7890 */ /* 0x000fe2000fffe0ff */
[----:B------:R-:W-:Y:S01]  /*09a0*/  LOP3.LUT R15, R15, 0x80000000, RZ, 0xc0, !PT ;  /* 0x800000000f0f7812 */ /* 0x000fe200078ec0ff */
[----:B------:R-:W-:Y:S01]  /*09b0*/  UMOV UR29, UR25 ;  /* 0x00000019001d7c82 */ /* 0x000fe20008000000 */
[----:B------:R-:W-:Y:S01]  /*09c0*/  LOP3.LUT R16, R16, 0x80000000, RZ, 0xc0, !PT ;  /* 0x8000000010107812 */ /* 0x000fe200078ec0ff */
[----:B------:R-:W-:Y:S01]  /*09d0*/  UMOV UR31, UR26 ;  /* 0x0000001a001f7c82 */ /* 0x000fe20008000000 */
[----:B------:R-:W-:Y:S01]  /*09e0*/  SHF.R.U32.HI R13, RZ, 0x2, R8 ;  /* 0x00000002ff0d7819 */ /* 0x000fe20000011608 */
[----:B------:R-:W-:Y:S01]  /*09f0*/  UMOV UR30, UR22 ;  /* 0x00000016001e7c82 */ /* 0x000fe20008000000 */
[----:B------:R-:W-:-:S02]  /*0a00*/  SHF.R.U32.HI R20, RZ, 0x3, R11 ;  /* 0x00000003ff147819 */ /* 0x000fc4000001160b */
[C-C-:B------:R-:W-:Y:S01]  /*0a10*/  SHF.L.U64.HI R6, R4.reuse, UR39, R5.reuse ;  /* 0x0000002704067c19 */ /* 0x140fe20008010205 */
[----:B-1----:R-:W-:Y:S01]  /*0a20*/  UIADD3 UR39, UPT, UPT, UR18, -0x1, URZ ;  /* 0xffffffff12277890 */ /* 0x002fe2000fffe0ff */
[----:B------:R-:W-:Y:S01]  /*0a30*/  SHF.L.U64.HI R18, R4, UR33, R5 ;  /* 0x0000002104127c19 */ /* 0x000fe20008010205 */
[----:B------:R-:W-:Y:S01]  /*0a40*/  UIADD3 UR33, UPT, UPT, UR16, -0x1, URZ ;  /* 0xffffffff10217890 */ /* 0x000fe2000fffe0ff */
[----:B------:R-:W-:Y:S01]  /*0a50*/  SHF.R.U64 R8, RZ, 0x6, R15 ;  /* 0x00000006ff087819 */ /* 0x000fe2000000120f */
[----:B------:R-:W-:Y:S01]  /*0a60*/  UMOV UR18, UR36 ;  /* 0x0000002400127c82 */ /* 0x000fe20008000000 */
[----:B------:R-:W-:Y:S01]  /*0a70*/  SHF.R.U64 R23, RZ, 0x7, R16 ;  /* 0x00000007ff177819 */ /* 0x000fe20000001210 */
[----:B------:R-:W-:Y:S01]  /*0a80*/  UMOV UR16, UR28 ;  /* 0x0000001c00107c82 */ /* 0x000fe20008000000 */
[----:B------:R-:W-:Y:S01]  /*0a90*/  LOP3.LUT R9, R9, 0x80000000, RZ, 0xc0, !PT ;  /* 0x8000000009097812 */ /* 0x000fe200078ec0ff */
[----:B------:R-:W-:Y:S01]  /*0aa0*/  UIADD3 UR28, UPT, UPT, UR17, -0x1, URZ ;  /* 0xffffffff111c7890 */ /* 0x000fe2000fffe0ff */
[----:B------:R-:W-:-:S02]  /*0ab0*/  LOP3.LUT R10, R10, 0x80000000, RZ, 0xc0, !PT ;  /* 0x800000000a0a7812 */ /* 0x000fc400078ec0ff */
[----:B------:R-:W-:Y:S01]  /*0ac0*/  LOP3.LUT R20, R20, R13, R24, 0xfe, !PT ;  /* 0x0000000d14147212 */ /* 0x000fe200078efe18 */
[----:B------:R-:W-:Y:S01]  /*0ad0*/  UMOV UR17, UR34 ;  /* 0x0000002200117c82 */ /* 0x000fe20008000000 */
[----:B------:R-:W-:Y:S01]  /*0ae0*/  SHF.R.U32.HI R24, RZ, 0x4, R17 ;  /* 0x00000004ff187819 */ /* 0x000fe20000011611 */
[----:B------:R-:W-:Y:S01]  /*0af0*/  UIADD3 UR34, UPT, UPT, UR19, -0x1, URZ ;  /* 0xffffffff13227890 */ /* 0x000fe2000fffe0ff */
[----:B------:R-:W-:Y:S02]  /*0b00*/  SHF.R.U32.HI R19, RZ, 0x5, R19 ;  /* 0x00000005ff137819 */ /* 0x000fe40000011613 */
[----:B------:R-:W-:Y:S02]  /*0b10*/  LOP3.LUT R23, R23, R8, R12, 0xfe, !PT ;  /* 0x0000000817177212 */ /* 0x000fe400078efe0c */
[----:B------:R-:W-:Y:S02]  /*0b20*/  SHF.R.U64 R22, RZ, 0x8, R9 ;  /* 0x00000008ff167819 */ /* 0x000fe40000001209 */
[----:B------:R-:W-:-:S02]  /*0b30*/  SHF.R.U64 R17, RZ, 0x9, R10 ;  /* 0x00000009ff117819 */ /* 0x000fc4000000120a */
[----:B------:R-:W-:Y:S02]  /*0b40*/  LOP3.LUT R6, R6, 0x80000000, RZ, 0xc0, !PT ;  /* 0x8000000006067812 */ /* 0x000fe400078ec0ff */
[----:B------:R-:W-:Y:S02]  /*0b50*/  LOP3.LUT R18, R18, 0x80000000, RZ, 0xc0, !PT ;  /* 0x8000000012127812 */ /* 0x000fe400078ec0ff */
[----:B------:R-:W-:Y:S02]  /*0b60*/  LOP3.LUT R19, R19, R24, R20, 0xfe, !PT ;  /* 0x0000001813137212 */ /* 0x000fe400078efe14 */
[----:B------:R-:W-:Y:S02]  /*0b70*/  SHF.R.U32.HI R20, RZ, 0x6, R15 ;  /* 0x00000006ff147819 */ /* 0x000fe4000001160f */
[----:B------:R-:W-:Y:S02]  /*0b80*/  LOP3.LUT R17, R17, R22, R23, 0xfe, !PT ;  /* 0x0000001611117212 */ /* 0x000fe400078efe17 */
[----:B------:R-:W-:-:S02]  /*0b90*/  SHF.R.U64 R15, RZ, 0xa, R6 ;  /* 0x0000000aff0f7819 */ /* 0x000fc40000001206 */
[----:B------:R-:W-:Y:S02]  /*0ba0*/  SHF.R.U64 R24, RZ, 0xb, R18 ;  /* 0x0000000bff187819 */ /* 0x000fe40000001212 */
[C-C-:B------:R-:W-:Y:S01]  /*0bb0*/  SHF.L.U64.HI R14, R4.reuse, UR24, R5.reuse ;  /* 0x00000018040e7c19 */ /* 0x140fe20008010205 */
[----:B------:R-:W0:Y:S01]  /*0bc0*/  LDCU.128 UR24, c[0x3][0x80] ;  /* 0x00c01000ff1877ac */ /* 0x000e220008000c00 */
[----:B------:R-:W-:Y:S02]  /*0bd0*/  SHF.L.U64.HI R13, R4, UR38, R5 ;  /* 0x00000026040d7c19 */ /* 0x000fe40008010205 */
[----:B------:R-:W-:Y:S02]  /*0be0*/  SHF.R.U32.HI R23, RZ, 0x7, R16 ;  /* 0x00000007ff177819 */ /* 0x000fe40000011610 */
[----:B------:R-:W-:Y:S02]  /*0bf0*/  LOP3.LUT R24, R24, R15, R17, 0xfe, !PT ;  /* 0x0000000f18187212 */ /* 0x000fe400078efe11 */
[----:B------:R-:W-:-:S02]  /*0c00*/  LOP3.LUT R16, R14, 0x80000000, RZ, 0xc0, !PT ;  /* 0x800000000e107812 */ /* 0x000fc400078ec0ff */
[----:B------:R-:W-:Y:S02]  /*0c10*/  LOP3.LUT R17, R13, 0x80000000, RZ, 0xc0, !PT ;  /* 0x800000000d117812 */ /* 0x000fe400078ec0ff */
[C-C-:B------:R-:W-:Y:S01]  /*0c20*/  SHF.L.U64.HI R11, R4.reuse, UR37, R5.reuse ;  /* 0x00000025040b7c19 */ /* 0x140fe20008010205 */
[----:B------:R-:W-:Y:S01]  /*0c30*/  UMOV UR37, UR23 ;  /* 0x0000001700257c82 */ /* 0x000fe20008000000 */
[C-C-:B------:R-:W-:Y:S01]  /*0c40*/  SHF.L.U64.HI R12, R4.reuse, UR4, R5.reuse ;  /* 0x00000004040c7c19 */ /* 0x140fe20008010205 */
[----:B------:R-:W-:Y:S01]  /*0c50*/  UMOV UR4, UR21 ;  /* 0x0000001500047c82 */ /* 0x000fe20008000000 */
[C---:B------:R-:W-:Y:S01]  /*0c60*/  SHF.L.U64.HI R8, R4.reuse, UR20, R5 ;  /* 0x0000001404087c19 */ /* 0x040fe20008010205 */
[----:B------:R-:W1:Y:S01]  /*0c70*/  LDCU.128 UR20, c[0x3][0x90] ;  /* 0x00c01200ff1477ac */ /* 0x000e620008000c00 */
[----:B------:R-:W-:Y:S02]  /*0c80*/  LOP3.LUT R23, R23, R20, R19, 0xfe, !PT ;  /* 0x0000001417177212 */ /* 0x000fe400078efe13 */
[C-C-:B------:R-:W-:Y:S01]  /*0c90*/  SHF.L.U64.HI R20, R4.reuse, UR32, R5.reuse ;  /* 0x0000002004147c19 */ /* 0x140fe20008010205 */
[----:B------:R-:W-:Y:S01]  /*0ca0*/  UMOV UR32, UR16 ;  /* 0x0000001000207c82 */ /* 0x000fe20008000000 */
[C-C-:B------:R-:W-:Y:S01]  /*0cb0*/  SHF.L.U64.HI R22, R4.reuse, UR18, R5.reuse ;  /* 0x0000001204167c19 */ /* 0x140fe20008010205 */
[----:B0-----:R-:W-:Y:S01]  /*0cc0*/  UIADD3 UR36, UPT, UPT, UR24, -0x1, URZ ;  /* 0xffffffff18247890 */ /* 0x001fe2000fffe0ff */
[----:B------:R-:W-:Y:S01]  /*0cd0*/  SHF.L.U64.HI R19, R4, UR17, R5 ;  /* 0x0000001104137c19 */ /* 0x000fe20008010205 */
[----:B------:R-:W0:Y:S01]  /*0ce0*/  LDCU.128 UR16, c[0x3][0xa0] ;  /* 0x00c01400ff1077ac */ /* 0x000e220008000c00 */
[----:B------:R-:W-:-:S02]  /*0cf0*/  SHF.R.U64 R14, RZ, 0xc, R16 ;  /* 0x0000000cff0e7819 */ /* 0x000fc40000001210 */
[----:B------:R-:W-:Y:S01]  /*0d00*/  SHF.R.U64 R13, RZ, 0xd, R17 ;  /* 0x0000000dff0d7819 */ /* 0x000fe20000001211 */
[----:B------:R-:W-:Y:S01]  /*0d10*/  UIADD3 UR25, UPT, UPT, UR25, -0x1, URZ ;  /* 0xffffffff19197890 */ /* 0x000fe2000fffe0ff */
[----:B------:R-:W-:Y:S01]  /*0d20*/  LOP3.LUT R11, R11, 0x80000000, RZ, 0xc0, !PT ;  /* 0x800000000b0b7812 */ /* 0x000fe200078ec0ff */
[----:B------:R-:W-:Y:S01]  /*0d30*/  UIADD3 UR26, UPT, UPT, UR26, -0x1, URZ ;  /* 0xffffffff1a1a7890 */ /* 0x000fe2000fffe0ff */
[----:B------:R-:W-:Y:S01]  /*0d40*/  LOP3.LUT R12, R12, 0x80000000, RZ, 0xc0, !PT ;  /* 0x800000000c0c7812 */ /* 0x000fe200078ec0ff */
[----:B------:R-:W-:Y:S01]  /*0d50*/  UIADD3 UR38, UPT, UPT, UR27, -0x1, URZ ;  /* 0xffffffff1b267890 */ /* 0x000fe2000fffe0ff */
[----:B------:R-:W-:Y:S01]  /*0d60*/  LOP3.LUT R13, R13, R14, R24, 0xfe, !PT ;  /* 0x0000000e0d0d7212 */ /* 0x000fe200078efe18 */
[----:B-1----:R-:W-:Y:S01]  /*0d70*/  UIADD3 UR24, UPT, UPT, UR21, -0x1, URZ ;  /* 0xffffffff15187890 */ /* 0x002fe2000fffe0ff */
[----:B------:R-:W-:Y:S02]  /*0d80*/  SHF.R.U32.HI R14, RZ, 0x8, R9 ;  /* 0x00000008ff0e7819 */ /* 0x000fe40000011609 */
[----:B------:R-:W-:Y:S01]  /*0d90*/  SHF.R.U32.HI R24, RZ, 0x9, R10 ;  /* 0x00000009ff187819 */ /* 0x000fe2000001160a */
[----:B------:R-:W-:Y:S01]  /*0da0*/  UMOV UR21, UR30 ;  /* 0x0000001e00157c82 */ /* 0x000fe20008000000 */
[----:B------:R-:W-:Y:S01]  /*0db0*/  SHF.R.U64 R9, RZ, 0xe, R11 ;  /* 0x0000000eff097819 */ /* 0x000fe2000000120b */
[----:B------:R-:W-:Y:S01]  /*0dc0*/  UIADD3 UR30, UPT, UPT, UR22, -0x1, URZ ;  /* 0xffffffff161e7890 */ /* 0x000fe2000fffe0ff */
[----:B------:R-:W-:Y:S01]  /*0dd0*/  SHF.R.U64 R10, RZ, 0xf, R12 ;  /* 0x0000000fff0a7819 */ /* 0x000fe2000000120c */
[----:B0-----:R-:W-:Y:S01]  /*0de0*/  UIADD3 UR27, UPT, UPT, UR17, -0x1, URZ ;  /* 0xffffffff111b7890 */ /* 0x001fe2000fffe0ff */
[----:B------:R-:W-:Y:S01]  /*0df0*/  LOP3.LUT R24, R24, R14, R23, 0xfe, !PT ;  /* 0x0000000e18187212 */ /* 0x000fe200078efe17 */
[----:B------:R-:W-:Y:S01]  /*0e00*/  UMOV UR22, UR37 ;  /* 0x0000002500167c82 */ /* 0x000fe20008000000 */
[----:B------:R-:W-:Y:S01]  /*0e10*/  LOP3.LUT R10, R10, R9, R13, 0xfe, !PT ;  /* 0x000000090a0a7212 */ /* 0x000fe200078efe0d */
[----:B------:R-:W-:Y:S01]  /*0e20*/  UIADD3 UR37, UPT, UPT, UR23, -0x1, URZ ;  /* 0xffffffff17257890 */ /* 0x000fe2000fffe0ff */
[----:B------:R-:W-:-:S02]  /*0e30*/  LOP3.LUT R13, R8, 0x80000000, RZ, 0xc0, !PT ;  /* 0x80000000080d7812 */ /* 0x000fc400078ec0ff */
[----:B------:R-:W-:Y:S01]  /*0e40*/  LOP3.LUT R14, R22, 0x80000000, RZ, 0xc0, !PT ;  /* 0x80000000160e7812 */ /* 0x000fe200078ec0ff */
[----:B------:R-:W-:Y:S01]  /*0e50*/  UMOV UR23, UR31 ;  /* 0x0000001f00177c82 */ /* 0x000fe20008000000 */
[----:B------:R-:W-:Y:S01]  /*0e60*/  SHF.R.U64 R9, RZ, 0x10, R13 ;  /* 0x00000010ff097819 */ /* 0x000fe2000000120d */
[----:B------:R-:W-:Y:S01]  /*0e70*/  UIADD3 UR31, UPT, UPT, UR19, -0x1, URZ ;  /* 0xffffffff131f7890 */ /* 0x000fe2000fffe0ff */
[----:B------:R-:W-:Y:S02]  /*0e80*/  SHF.R.U64 R8, RZ, 0x11, R14 ;  /* 0x00000011ff087819 */ /* 0x000fe4000000120e */
[----:B------:R-:W-:Y:S01]  /*0e90*/  SHF.L.U64.HI R15, R4, UR35, R5 ;  /* 0x00000023040f7c19 */ /* 0x000fe20008010205 */
[----:B------:R-:W-:Y:S01]  /*0ea0*/  UIADD3 UR35, UPT, UPT, UR20, -0x1, URZ ;  /* 0xffffffff14237890 */ /* 0x000fe2000fffe0ff */
[----:B------:R-:W-:Y:S02]  /*0eb0*/  SHF.R.U32.HI R23, RZ, 0xa, R6 ;  /* 0x0000000aff177819 */ /* 0x000fe40000011606 */
[----:B------:R-:W-:Y:S01]  /*0ec0*/  SHF.R.U32.HI R18, RZ, 0xb, R18 ;  /* 0x0000000bff127819 */ /* 0x000fe20000011612 */
        /* <DEDUP_REMOVED lines=8> */
[----:B------:R-:W-:Y:S02]  /*0f50*/  LOP3.LUT R18, R18, R23, R24, 0xfe, !PT ;  /* 0x0000001712127212 */ /* 0x000fe400078efe18 */
[----:B------:R-:W-:Y:S02]  /*0f60*/  SHF.R.U32.HI R16, RZ, 0xd, R17 ;  /* 0x0000000dff107819 */ /* 0x000fe40000011611 */
[----:B------:R-:W-:Y:S02]  /*0f70*/  SHF.R.U64 R6, RZ, 0x12, R19 ;  /* 0x00000012ff067819 */ /* 0x000fe40000001213 */
[----:B------:R-:W-:-:S02]  /*0f80*/  SHF.R.U64 R17, RZ, 0x13, R20 ;  /* 0x00000013ff117819 */ /* 0x000fc40000001214 */
[----:B------:R-:W-:Y:S01]  /*0f90*/  SHF.L.U64.HI R10, R4, UR16, R5 ;  /* 0x00000010040a7c19 */ /* 0x000fe20008010205 */
[----:B------:R-:W0:Y:S01]  /*0fa0*/  LDCU.128 UR16, c[0x3][0xb0] ;  /* 0x00c01600ff1077ac */ /* 0x000e220008000c00 */
[----:B------:R-:W-:Y:S02]  /*0fb0*/  LOP3.LUT R16, R16, R9, R18, 0xfe, !PT ;  /* 0x0000000910107212 */ /* 0x000fe400078efe12 */
[----:B------:R-:W-:Y:S02]  /*0fc0*/  LOP3.LUT R17, R17, R6, R8, 0xfe, !PT ;  /* 0x0000000611117212 */ /* 0x000fe400078efe08 */
[----:B------:R-:W-:Y:S02]  /*0fd0*/  LOP3.LUT R9, R15, 0x80000000, RZ, 0xc0, !PT ;  /* 0x800000000f097812 */ /* 0x000fe400078ec0ff */
[----:B------:R-:W-:Y:S02]  /*0fe0*/  LOP3.LUT R10, R10, 0x80000000, RZ, 0xc0, !PT ;  /* 0x800000000a0a7812 */ /* 0x000fe400078ec0ff */
[----:B------:R-:W-:-:S02]  /*0ff0*/  SHF.R.U32.HI R22, RZ, 0xe, R11 ;  /* 0x0000000eff167819 */ /* 0x000fc4000001160b */
[C-C-:B------:R-:W-:Y:S02]  /*1000*/  SHF.L.U64.HI R8, R4.reuse, UR23, R5.reuse ;  /* 0x0000001704087c19 */ /* 0x140fe40008010205 */
[----:B------:R-:W-:Y:S02]  /*1010*/  SHF.L.U64.HI R6, R4, UR22, R5 ;  /* 0x0000001604067c19 */ /* 0x000fe40008010205 */
[----:B------:R-:W-:Y:S02]  /*1020*/  SHF.R.U32.HI R11, RZ, 0xf, R12 ;  /* 0x0000000fff0b7819 */ /* 0x000fe4000001160c */
[----:B------:R-:W-:Y:S02]  /*1030*/  SHF.R.U64 R18, RZ, 0x14, R9 ;  /* 0x00000014ff127819 */ /* 0x000fe40000001209 */
[----:B------:R-:W-:Y:S02]  /*1040*/  SHF.R.U64 R15, RZ, 0x15, R10 ;  /* 0x00000015ff0f7819 */ /* 0x000fe4000000120a */
[----:B------:R-:W-:-:S02]  /*1050*/  LOP3.LUT R8, R8, 0x80000000, RZ, 0xc0, !PT ;  /* 0x8000000008087812 */ /* 0x000fc400078ec0ff */
[----:B------:R-:W-:Y:S02]  /*1060*/  LOP3.LUT R6, R6, 0x80000000, RZ, 0xc0, !PT ;  /* 0x8000000006067812 */ /* 0x000fe400078ec0ff */
[----:B------:R-:W-:Y:S02]  /*1070*/  LOP3.LUT R16, R11, R22, R16, 0xfe, !PT ;  /* 0x000000160b107212 */ /* 0x000fe400078efe10 */
[C-C-:B------:R-:W-:Y:S02]  /*1080*/  SHF.L.U64.HI R11, R4.reuse, UR21, R5.reuse ;  /* 0x00000015040b7c19 */ /* 0x140fe40008010205 */
[----:B------:R-:W-:Y:S01]  /*1090*/  SHF.L.U64.HI R12, R4, UR77, R5 ;  /* 0x0000004d040c7c19 */ /* 0x000fe20008010205 */
[----:B------:R-:W1:Y:S01]  /*10a0*/  LDCU UR77, c[0x3][0x200] ;  /* 0x00c04000ff4d77ac */ /* 0x000e620008000800 */
[----:B------:R-:W-:Y:S02]  /*10b0*/  LOP3.LUT R15, R15, R18, R17, 0xfe, !PT ;  /* 0x000000120f0f7212 */ /* 0x000fe400078efe11 */
[----:B------:R-:W-:-:S02]  /*10c0*/  SHF.R.U64 R18, RZ, 0x16, R8 ;  /* 0x00000016ff127819 */ /* 0x000fc40000001208 */
[----:B------:R-:W-:Y:S02]  /*10d0*/  SHF.R.U64 R17, RZ, 0x17, R6 ;  /* 0x00000017ff117819 */ /* 0x000fe40000001206 */
[----:B------:R-:W-:Y:S02]  /*10e0*/  LOP3.LUT R11, R11, 0x80000000, RZ, 0xc0, !PT ;  /* 0x800000000b0b7812 */ /* 0x000fe400078ec0ff */
[----:B------:R-:W-:Y:S02]  /*10f0*/  LOP3.LUT R12, R12, 0x80000000, RZ, 0xc0, !PT ;  /* 0x800000000c0c7812 */ /* 0x000fe400078ec0ff */
[----:B------:R-:W-:Y:S02]  /*1100*/  SHF.R.U32.HI R22, RZ, 0x10, R13 ;  /* 0x00000010ff167819 */ /* 0x000fe4000001160d */
[----:B------:R-:W-:Y:S02]  /*1110*/  SHF.R.U32.HI R23, RZ, 0x11, R14 ;  /* 0x00000011ff177819 */ /* 0x000fe4000001160e */
[----:B------:R-:W-:-:S02]  /*1120*/  LOP3.LUT R17, R17, R18, R15, 0xfe, !PT ;  /* 0x0000001211117212 */ /* 0x000fc400078efe0f */
[C-C-:B------:R-:W-:Y:S01]  /*1130*/  SHF.L.U64.HI R14, R4.reuse, UR20, R5.reuse ;  /* 0x00000014040e7c19 */ /* 0x140fe20008010205 */
[----:B------:R-:W2:Y:S01]  /*1140*/  LDCU.128 UR20, c[0x3][0xc0] ;  /* 0x00c01800ff1477ac */ /* 0x000ea20008000c00 */
[----:B------:R-:W-:Y:S02]  /*1150*/  SHF.L.U64.HI R13, R4, UR32, R5 ;  /* 0x00000020040d7c19 */ /* 0x000fe40008010205 */
[----:B------:R-:W-:Y:S01]  /*1160*/  SHF.R.U64 R18, RZ, 0x18, R11 ;  /* 0x00000018ff127819 */ /* 0x000fe2000000120b */
[----:B0-----:R-:W-:Y:S01]  /*1170*/  UIADD3 UR32, UPT, UPT, UR16, -0x1, URZ ;  /* 0xffffffff10207890 */ /* 0x001fe2000fffe0ff */
[----:B------:R-:W-:Y:S02]  /*1180*/  SHF.R.U64 R15, RZ, 0x19, R12 ;  /* 0x00000019ff0f7819 */ /* 0x000fe4000000120c */
[----:B------:R-:W-:Y:S02]  /*1190*/  LOP3.LUT R22, R23, R22, R16, 0xfe, !PT ;  /* 0x0000001617167212 */ /* 0x000fe400078efe10 */
[----:B------:R-:W-:-:S02]  /*11a0*/  LOP3.LUT R14, R14, 0x80000000, RZ, 0xc0, !PT ;  /* 0x800000000e0e7812 */ /* 0x000fc400078ec0ff */
[----:B------:R-:W-:Y:S02]  /*11b0*/  LOP3.LUT R16, R13, 0x80000000, RZ, 0xc0, !PT ;  /* 0x800000000d107812 */ /* 0x000fe400078ec0ff */
[----:B------:R-:W-:Y:S02]  /*11c0*/  LOP3.LUT R15, R15, R18, R17, 0xfe, !PT ;  /* 0x000000120f0f7212 */ /* 0x000fe400078efe11 */
[C-C-:B------:R-:W-:Y:S01]  /*11d0*/  SHF.L.U64.HI R17, R4.reuse, UR33, R5.reuse ;  /* 0x0000002104117c19 */ /* 0x140fe20008010205 */
[----:B------:R-:W-:Y:S01]  /*11e0*/  UIADD3 UR33, UPT, UPT, UR17, -0x1, URZ ;  /* 0xffffffff11217890 */ /* 0x000fe2000fffe0ff */
[----:B------:R-:W-:Y:S01]  /*11f0*/  SHF.L.U64.HI R18, R4, UR28, R5 ;  /* 0x0000001c04127c19 */ /* 0x000fe20008010205 */
[----:B------:R-:W-:Y:S01]  /*1200*/  UIADD3 UR28, UPT, UPT, UR19, -0x1, URZ ;  /* 0xffffffff131c7890 */ /* 0x000fe2000fffe0ff */
[----:B------:R-:W-:Y:S02]  /*1210*/  SHF.R.U64 R24, RZ, 0x1a, R14 ;  /* 0x0000001aff187819 */ /* 0x000fe4000000120e */
[----:B------:R-:W-:-:S02]  /*1220*/  SHF.R.U64 R25, RZ, 0x1b, R16 ;  /* 0x0000001bff197819 */ /* 0x000fc40000001210 */
[----:B------:R-:W-:Y:S02]  /*1230*/  LOP3.LUT R17, R17, 0x80000000, RZ, 0xc0, !PT ;  /* 0x8000000011117812 */ /* 0x000fe400078ec0ff */
[----:B------:R-:W-:Y:S02]  /*1240*/  LOP3.LUT R18, R18, 0x80000000, RZ, 0xc0, !PT ;  /* 0x8000000012127812 */ /* 0x000fe400078ec0ff */
[----:B------:R-:W-:Y:S02]  /*1250*/  LOP3.LUT R25, R25, R24, R15, 0xfe, !PT ;  /* 0x0000001819197212 */ /* 0x000fe400078efe0f */
[C-C-:B------:R-:W-:Y:S02]  /*1260*/  SHF.L.U64.HI R13, R4.reuse, UR39, R5.reuse ;  /* 0x00000027040d7c19 */ /* 0x140fe40008010205 */
[----:B------:R-:W-:Y:S01]  /*1270*/  SHF.L.U64.HI R15, R4, UR34, R5 ;  /* 0x00000022040f7c19 */ /* 0x000fe20008010205 */
[----:B------:R-:W-:Y:S01]  /*1280*/  UIADD3 UR34, UPT, UPT, UR18, -0x1, URZ ;  /* 0xffffffff12227890 */ /* 0x000fe2000fffe0ff */
[----:B------:R-:W-:Y:S01]  /*1290*/  SHF.R.U64 R24, RZ, 0x1c, R17 ;  /* 0x0000001cff187819 */ /* 0x000fe20000001211 */
[----:B------:R-:W0:Y:S01]  /*12a0*/  LDCU.128 UR16, c[0x3][0xd0] ;  /* 0x00c01a00ff1077ac */ /* 0x000e220008000c00 */
[----:B------:R-:W-:-:S02]  /*12b0*/  SHF.R.U64 R23, RZ, 0x1d, R18 ;  /* 0x0000001dff177819 */ /* 0x000fc40000001212 */
[----:B------:R-:W-:Y:S02]  /*12c0*/  LOP3.LUT R13, R13, 0x80000000, RZ, 0xc0, !PT ;  /* 0x800000000d0d7812 */ /* 0x000fe400078ec0ff */
[----:B------:R-:W-:Y:S02]  /*12d0*/  LOP3.LUT R15, R15, 0x80000000, RZ, 0xc0, !PT ;  /* 0x800000000f0f7812 */ /* 0x000fe400078ec0ff */
[----:B------:R-:W-:Y:S02]  /*12e0*/  LOP3.LUT R23, R23, R24, R25, 0xfe, !PT ;  /* 0x0000001817177212 */ /* 0x000fe400078efe19 */
[----:B------:R-:W-:Y:S02]  /*12f0*/  SHF.R.U32.HI R25, RZ, 0x12, R19 ;  /* 0x00000012ff197819 */ /* 0x000fe40000011613 */
[----:B------:R-:W-:Y:S02]  /*1300*/  SHF.R.U32.HI R19, RZ, 0x13, R20 ;  /* 0x00000013ff137819 */ /* 0x000fe40000011614 */
[----:B------:R-:W-:-:S02]  /*1310*/  SHF.R.U64 R24, RZ, 0x1e, R13 ;  /* 0x0000001eff187819 */ /* 0x000fc4000000120d */
[----:B------:R-:W-:Y:S02]  /*1320*/  SHF.R.U64 R20, RZ, 0x1f, R15 ;  /* 0x0000001fff147819 */ /* 0x000fe4000000120f */
[----:B------:R-:W-:Y:S02]  /*1330*/  LOP3.LUT R19, R19, R25, R22, 0xfe, !PT ;  /* 0x0000001913137212 */ /* 0x000fe400078efe16 */
[----:B------:R-:W-:Y:S02]  /*1340*/  LOP3.LUT R23, R20, R24, R23, 0xfe, !PT ;  /* 0x0000001814177212 */ /* 0x000fe400078efe17 */
[C-C-:B------:R-:W-:Y:S01]  /*1350*/  SHF.L.U64.HI R25, R4.reuse, UR25, R5.reuse ;  /* 0x0000001904197c19 */ /* 0x140fe20008010205 */
[----:B--2---:R-:W-:Y:S01]  /*1360*/  UIADD3 UR25, UPT, UPT, UR20, -0x1, URZ ;  /* 0xffffffff14197890 */ /* 0x004fe2000fffe0ff */
[C-C-:B------:R-:W-:Y:S01]  /*1370*/  SHF.L.U64.HI R20, R4.reuse, UR26, R5.reuse ;  /* 0x0000001a04147c19 */ /* 0x140fe20008010205 */
[----:B------:R-:W-:Y:S01]  /*1380*/  UIADD3 UR26, UPT, UPT, UR21, -0x1, URZ ;  /* 0xffffffff151a7890 */ /* 0x000fe2000fffe0ff */
[----:B------:R-:W-:-:S02]  /*1390*/  SHF.L.U64.HI R22, R4, UR36, R5 ;  /* 0x0000002404167c19 */ /* 0x000fc40008010205 */
[----:B------:R-:W-:Y:S02]  /*13a0*/  LOP3.LUT R25, R25, 0x80000000, RZ, 0xc0, !PT ;  /* 0x8000000019197812 */ /* 0x000fe400078ec0ff */
[----:B------:R-:W-:Y:S02]  /*13b0*/  LOP3.LUT R20, R20, 0x80000000, RZ, 0xc0, !PT ;  /* 0x8000000014147812 */ /* 0x000fe400078ec0ff */
[----:B------:R-:W-:Y:S02]  /*13c0*/  LOP3.LUT R22, R23, 0x80000000, R22, 0xf8, !PT ;  /* 0x8000000017167812 */ /* 0x000fe400078ef816 */
[C-C-:B------:R-:W-:Y:S02]  /*13d0*/  SHF.L.U64.HI R26, R4.reuse, UR38, R5.reuse ;  /* 0x00000026041a7c19 */ /* 0x140fe40008010205 */
[----:B------:R-:W-:Y:S01]  /*13e0*/  SHF.L.U64.HI R23, R4, UR35, R5 ;  /* 0x0000002304177c19 */ /* 0x000fe20008010205 */
[----:B------:R-:W-:Y:S01]  /*13f0*/  UIADD3 UR35, UPT, UPT, UR22, -0x1, URZ ;  /* 0xffffffff16237890 */ /* 0x000fe2000fffe0ff */
[----:B------:R-:W-:-:S02]  /*1400*/  SHF.R.U32.HI R25, RZ, 0x1, R25 ;  /* 0x00000001ff197819 */ /* 0x000fc40000011619 */
[----:B------:R-:W-:Y:S02]  /*1410*/  SHF.R.U32.HI R20, RZ, 0x2, R20 ;  /* 0x00000002ff147819 */ /* 0x000fe40000011614 */
[----:B------:R-:W-:Y:S02]  /*1420*/  LOP3.LUT R26, R26, 0x80000000, RZ, 0xc0, !PT ;  /* 0x800000001a1a7812 */ /* 0x000fe400078ec0ff */
[----:B------:R-:W-:Y:S02]  /*1430*/  LOP3.LUT R23, R23, 0x80000000, RZ, 0xc0, !PT ;  /* 0x8000000017177812 */ /* 0x000fe400078ec0ff */
[----:B------:R-:W-:Y:S02]  /*1440*/  LOP3.LUT R20, R20, R25, R22, 0xfe, !PT ;  /* 0x0000001914147212 */ /* 0x000fe400078efe16 */
[C-C-:B------:R-:W-:Y:S01]  /*1450*/  SHF.L.U64.HI R25, R4.reuse, UR24, R5.reuse ;  /* 0x0000001804197c19 */ /* 0x140fe20008010205 */
[----:B------:R-:W-:Y:S01]  /*1460*/  UIADD3 UR24, UPT, UPT, UR23, -0x1, URZ ;  /* 0xffffffff17187890 */ /* 0x000fe2000fffe0ff */
[----:B------:R-:W-:Y:S01]  /*1470*/  SHF.L.U64.HI R22, R4, UR30, R5 ;  /* 0x0000001e04167c19 */ /* 0x000fe20008010205 */
[----:B------:R-:W2:Y:S01]  /*1480*/  LDCU.128 UR20, c[0x3][0xe0] ;  /* 0x00c01c00ff1477ac */ /* 0x000ea20008000c00 */
[----:B------:R-:W-:-:S02]  /*1490*/  SHF.R.U32.HI R26, RZ, 0x3, R26 ;  /* 0x00000003ff1a7819 */ /* 0x000fc4000001161a */
[----:B------:R-:W-:Y:S01]  /*14a0*/  SHF.R.U32.HI R23, RZ, 0x4, R23 ;  /* 0x00000004ff177819 */ /* 0x000fe20000011617 */
[----:B0-----:R-:W-:Y:S01]  /*14b0*/  UIADD3 UR30, UPT, UPT, UR19, -0x1, URZ ;  /* 0xffffffff131e7890 */ /* 0x001fe2000fffe0ff */
[----:B------:R-:W-:Y:S02]  /*14c0*/  LOP3.LUT R25, R25, 0x80000000, RZ, 0xc0, !PT ;  /* 0x8000000019197812 */ /* 0x000fe400078ec0ff */
[----:B------:R-:W-:Y:S02]  /*14d0*/  LOP3.LUT R22, R22, 0x80000000, RZ, 0xc0, !PT ;  /* 0x8000000016167812 */ /* 0x000fe400078ec0ff */
[----:B------:R-:W-:Y:S02]  /*14e0*/  LOP3.LUT R26, R23, R26, R20, 0xfe, !PT ;  /* 0x0000001a171a7212 */ /* 0x000fe400078efe14 */
[C-C-:B------:R-:W-:Y:S02]  /*14f0*/  SHF.L.U64.HI R24, R4.reuse, UR37, R5.reuse ;  /* 0x0000002504187c19 */ /* 0x140fe40008010205 */
[----:B------:R-:W-:Y:S01]  /*1500*/  SHF.L.U64.HI R23, R4, UR4, R5 ;  /* 0x0000000404177c19 */ /* 0x000fe20008010205 */
[----:B------:R-:W-:Y:S01]  /*1510*/  UIADD3 UR4, UPT, UPT, UR16, -0x1, URZ ;  /* 0xffffffff10047890 */ /* 0x000fe2000fffe0ff */
[----:B------:R-:W-:-:S02]  /*1520*/  SHF.R.U32.HI R25, RZ, 0x5, R25 ;  /* 0x00000005ff197819 */ /* 0x000fc40000011619 */
[----:B------:R-:W-:Y:S01]  /*1530*/  SHF.R.U32.HI R20, RZ, 0x6, R22 ;  /* 0x00000006ff147819 */ /* 0x000fe20000011616 */
[----:B--2---:R-:W-:Y:S01]  /*1540*/  UIADD3 UR20, UPT, UPT, UR20, -0x1, URZ ;  /* 0xffffffff14147890 */ /* 0x004fe2000fffe0ff */
[----:B------:R-:W-:Y:S01]  /*1550*/  LOP3.LUT R24, R24, 0x80000000, RZ, 0xc0, !PT ;  /* 0x8000000018187812 */ /* 0x000fe200078ec0ff */
[----:B------:R-:W-:Y:S01]  /*1560*/  UIADD3 UR21, UPT, UPT, UR21, -0x1, URZ ;  /* 0xffffffff15157890 */ /* 0x000fe2000fffe0ff */
[----:B------:R-:W-:Y:S01]  /*1570*/  LOP3.LUT R23, R23, 0x80000000, RZ, 0xc0, !PT ;  /* 0x8000000017177812 */ /* 0x000fe200078ec0ff */
[----:B------:R-:W-:Y:S01]  /*1580*/  UIADD3 UR22, UPT, UPT, UR22, -0x1, URZ ;  /* 0xffffffff16167890 */ /* 0x000fe2000fffe0ff */
[----:B------:R-:W-:Y:S02]  /*1590*/  LOP3.LUT R20, R20, R25, R26, 0xfe, !PT ;  /* 0x0000001914147212 */ /* 0x000fe400078efe1a */
[C-C-:B------:R-:W-:Y:S01]  /*15a0*/  SHF.L.U64.HI R25, R4.reuse, UR27, R5.reuse ;  /* 0x0000001b04197c19 */ /* 0x140fe20008010205 */
[----:B------:R-:W-:Y:S01]  /*15b0*/  UIADD3 UR27, UPT, UPT, UR17, -0x1, URZ ;  /* 0xffffffff111b7890 */ /* 0x000fe2000fffe0ff */
[----:B------:R-:W-:Y:S01]  /*15c0*/  SHF.L.U64.HI R22, R4, UR29, R5 ;  /* 0x0000001d04167c19 */ /* 0x000fe20008010205 */
[----:B------:R-:W-:Y:S01]  /*15d0*/  UIADD3 UR29, UPT, UPT, UR18, -0x1, URZ ;  /* 0xffffffff121d7890 */ /* 0x000fe2000fffe0ff */
[----:B------:R-:W-:Y:S01]  /*15e0*/  SHF.R.U32.HI R24, RZ, 0x7, R24 ;  /* 0x00000007ff187819 */ /* 0x000fe20000011618 */
[----:B------:R-:W0:Y:S01]  /*15f0*/  LDCU.128 UR16, c[0x3][0xf0] ;  /* 0x00c01e00ff1077ac */ /* 0x000e220008000c00 */
[----:B------:R-:W-:-:S02]  /*1600*/  SHF.R.U32.HI R23, RZ, 0x8, R23 ;  /* 0x00000008ff177819 */ /* 0x000fc40000011617 */
[----:B------:R-:W-:Y:S02]  /*1610*/  LOP3.LUT R25, R25, 0x80000000, RZ, 0xc0, !PT ;  /* 0x8000000019197812 */ /* 0x000fe400078ec0ff */
[----:B------:R-:W-:Y:S02]  /*1620*/  LOP3.LUT R22, R22, 0x80000000, RZ, 0xc0, !PT ;  /* 0x8000000016167812 */ /* 0x000fe400078ec0ff */
[----:B------:R-:W-:Y:S02]  /*1630*/  LOP3.LUT R24, R23, R24, R20, 0xfe, !PT ;  /* 0x0000001817187212 */ /* 0x000fe400078efe14 */
[C-C-:B------:R-:W-:Y:S02]  /*1640*/  SHF.L.U64.HI R26, R4.reuse, UR31, R5.reuse ;  /* 0x0000001f041a7c19 */ /* 0x140fe40008010205 */
[----:B------:R-:W-:Y:S02]  /*1650*/  SHF.L.U64.HI R23, R4, UR32, R5 ;  /* 0x0000002004177c19 */ /* 0x000fe40008010205 */
[----:B------:R-:W-:-:S02]  /*1660*/  SHF.R.U32.HI R25, RZ, 0x9, R25 ;  /* 0x00000009ff197819 */ /* 0x000fc40000011619 */
[----:B------:R-:W-:Y:S02]  /*1670*/  SHF.R.U32.HI R20, RZ, 0xa, R22 ;  /* 0x0000000aff147819 */ /* 0x000fe40000011616 */
[----:B------:R-:W-:Y:S01]  /*1680*/  LOP3.LUT R26, R26, 0x80000000, RZ, 0xc0, !PT ;  /* 0x800000001a1a7812 */ /* 0x000fe200078ec0ff */
[----:B0-----:R-:W-:Y:S01]  /*1690*/  UIADD3 UR16, UPT, UPT, UR16, -0x1, URZ ;  /* 0xffffffff10107890 */ /* 0x001fe2000fffe0ff */
[----:B------:R-:W-:Y:S01]  /*16a0*/  LOP3.LUT R23, R23, 0x80000000, RZ, 0xc0, !PT ;  /* 0x8000000017177812 */ /* 0x000fe200078ec0ff */
[----:B------:R-:W-:Y:S01]  /*16b0*/  UIADD3 UR17, UPT, UPT, UR17, -0x1, URZ ;  /* 0xffffffff11117890 */ /* 0x000fe2000fffe0ff */
[----:B------:R-:W-:Y:S01]  /*16c0*/  LOP3.LUT R20, R20, R25, R24, 0xfe, !PT ;  /* 0x0000001914147212 */ /* 0x000fe200078efe18 */
[----:B------:R-:W-:Y:S01]  /*16d0*/  UIADD3 UR18, UPT, UPT, UR18, -0x1, URZ ;  /* 0xffffffff12127890 */ /* 0x000fe2000fffe0ff */
[C-C-:B------:R-:W-:Y:S01]  /*16e0*/  SHF.L.U64.HI R25, R4.reuse, UR33, R5.reuse ;  /* 0x0000002104197c19 */ /* 0x140fe20008010205 */
[----:B------:R-:W-:Y:S01]  /*16f0*/  UIADD3 UR19, UPT, UPT, UR19, -0x1, URZ ;  /* 0xffffffff13137890 */ /* 0x000fe2000fffe0ff */
[----:B------:R-:W-:-:S02]  /*1700*/  SHF.L.U64.HI R22, R4, UR34, R5 ;  /* 0x0000002204167c19 */ /* 0x000fc40008010205 */
[----:B------:R-:W-:Y:S02]  /*1710*/  SHF.R.U32.HI R26, RZ, 0xb, R26 ;  /* 0x0000000bff1a7819 */ /* 0x000fe4000001161a */
[----:B------:R-:W-:Y:S02]  /*1720*/  SHF.R.U32.HI R23, RZ, 0xc, R23 ;  /* 0x0000000cff177819 */ /* 0x000fe40000011617 */
[----:B------:R-:W-:Y:S02]  /*1730*/  LOP3.LUT R25, R25, 0x80000000, RZ, 0xc0, !PT ;  /* 0x8000000019197812 */ /* 0x000fe400078ec0ff */
[----:B------:R-:W-:Y:S02]  /*1740*/  LOP3.LUT R22, R22, 0x80000000, RZ, 0xc0, !PT ;  /* 0x8000000016167812 */ /* 0x000fe400078ec0ff */
[----:B------:R-:W-:Y:S02]  /*1750*/  LOP3.LUT R26, R23, R26, R20, 0xfe, !PT ;  /* 0x0000001a171a7212 */ /* 0x000fe400078efe14 */
[C-C-:B------:R-:W-:Y:S01]  /*1760*/  SHF.L.U64.HI R24, R4.reuse, UR28, R5.reuse ;  /* 0x0000001c04187c19 */ /* 0x140fe20008010205 */
[----:B------:R-:W-:Y:S01]  /*1770*/  UIADD3 UR28, UPT, UPT, UR23, -0x1, URZ ;  /* 0xffffffff171c7890 */ /* 0x000fe2000fffe0ff */
[----:B------:R-:W-:-:S02]  /*1780*/  SHF.L.U64.HI R23, R4, UR25, R5 ;  /* 0x0000001904177c19 */ /* 0x000fc40008010205 */
[----:B------:R-:W-:Y:S02]  /*1790*/  SHF.R.U32.HI R25, RZ, 0xd, R25 ;  /* 0x0000000dff197819 */ /* 0x000fe40000011619 */
[----:B------:R-:W-:Y:S02]  /*17a0*/  SHF.R.U32.HI R20, RZ, 0xe, R22 ;  /* 0x0000000eff147819 */ /* 0x000fe40000011616 */
[----:B------:R-:W-:Y:S02]  /*17b0*/  LOP3.LUT R24, R24, 0x80000000, RZ, 0xc0, !PT ;  /* 0x8000000018187812 */ /* 0x000fe400078ec0ff */
[----:B------:R-:W-:Y:S02]  /*17c0*/  LOP3.LUT R23, R23, 0x80000000, RZ, 0xc0, !PT ;  /* 0x8000000017177812 */ /* 0x000fe400078ec0ff */
[----:B------:R-:W-:Y:S01]  /*17d0*/  SHF.L.U64.HI R22, R4, UR35, R5 ;  /* 0x0000002304167c19 */ /* 0x000fe20008010205 */
[----:B------:R-:W0:Y:S01]  /*17e0*/  LDCU.128 UR32, c[0x3][0xb00] ;  /* 0x00c16000ff2077ac */ /* 0x000e220008000c00 */
[----:B------:R-:W-:-:S02]  /*17f0*/  LOP3.LUT R20, R20, R25, R26, 0xfe, !PT ;  /* 0x0000001914147212 */ /* 0x000fc400078efe1a */
[----:B------:R-:W-:Y:S02]  /*1800*/  SHF.L.U64.HI R25, R4, UR26, R5 ;  /* 0x0000001a04197c19 */ /* 0x000fe40008010205 */
[----:B------:R-:W-:Y:S02]  /*1810*/  SHF.R.U32.HI R24, RZ, 0xf, R24 ;  /* 0x0000000fff187819 */ /* 0x000fe40000011618 */
[----:B------:R-:W-:Y:S02]  /*1820*/  SHF.R.U32.HI R23, RZ, 0x10, R23 ;  /* 0x00000010ff177819 */ /* 0x000fe40000011617 */
[----:B------:R-:W-:Y:S02]  /*1830*/  LOP3.LUT R22, R22, 0x80000000, RZ, 0xc0, !PT ;  /* 0x8000000016167812 */ /* 0x000fe400078ec0ff */
[----:B------:R-:W-:Y:S02]  /*1840*/  LOP3.LUT R25, R25, 0x80000000, RZ, 0xc0, !PT ;  /* 0x8000000019197812 */ /* 0x000fe400078ec0ff */
[----:B------:R-:W-:-:S02]  /*1850*/  LOP3.LUT R24, R23, R24, R20, 0xfe, !PT ;  /* 0x0000001817187212 */ /* 0x000fc400078efe14 */
[----:B------:R-:W-:Y:S02]  /*1860*/  SHF.R.U32.HI R20, RZ, 0x12, R22 ;  /* 0x00000012ff147819 */ /* 0x000fe40000011616 */
[C-C-:B------:R-:W-:Y:S02]  /*1870*/  SHF.L.U64.HI R22, R4.reuse, UR24, R5.reuse ;  /* 0x0000001804167c19 */ /* 0x140fe40008010205 */
[----:B------:R-:W-:Y:S01]  /*1880*/  SHF.L.U64.HI R23, R4, UR4, R5 ;  /* 0x0000000404177c19 */ /* 0x000fe20008010205 */
[----:B------:R-:W-:Y:S01]  /*1890*/  UMOV UR4, URZ ;  /* 0x000000ff00047c82 */ /* 0x000fe20008000000 */
[----:B------:R-:W-:Y:S02]  /*18a0*/  SHF.R.U32.HI R25, RZ, 0x11, R25 ;  /* 0x00000011ff197819 */ /* 0x000fe40000011619 */
[----:B------:R-:W-:Y:S02]  /*18b0*/  LOP3.LUT R22, R22, 0x80000000, RZ, 0xc0, !PT ;  /* 0x8000000016167812 */ /* 0x000fe400078ec0ff */
[----:B------:R-:W-:-:S02]  /*18c0*/  LOP3.LUT R23, R23, 0x80000000, RZ, 0xc0, !PT ;  /* 0x8000000017177812 */ /* 0x000fc400078ec0ff */
[----:B------:R-:W-:Y:S02]  /*18d0*/  LOP3.LUT R20, R20, R25, R24, 0xfe, !PT ;  /* 0x0000001914147212 */ /* 0x000fe400078efe18 */
[----:B------:R-:W-:Y:S02]  /*18e0*/  SHF.R.U32.HI R24, RZ, 0x15, R10 ;  /* 0x00000015ff187819 */ /* 0x000fe4000001160a */
[----:B------:R-:W-:Y:S02]  /*18f0*/  SHF.R.U32.HI R10, RZ, 0x13, R22 ;  /* 0x00000013ff0a7819 */ /* 0x000fe40000011616 */
[----:B------:R-:W-:Y:S02]  /*1900*/  SHF.R.U32.HI R23, RZ, 0x14, R23 ;  /* 0x00000014ff177819 */ /* 0x000fe40000011617 */
[----:B------:R-:W-:Y:S02]  /*1910*/  SHF.R.U32.HI R9, RZ, 0x14, R9 ;  /* 0x00000014ff097819 */ /* 0x000fe40000011609 */
[----:B------:R-:W-:-:S02]  /*1920*/  LOP3.LUT R10, R23, R10, R20, 0xfe, !PT ;  /* 0x0000000a170a7212 */ /* 0x000fc400078efe14 */
[C-C-:B------:R-:W-:Y:S01]  /*1930*/  SHF.L.U64.HI R22, R4.reuse, UR27, R5.reuse ;  /* 0x0000001b04167c19 */ /* 0x140fe20008010205 */
[----:B------:R-:W2:Y:S01]  /*1940*/  LDCU.128 UR24, c[0x3][0xad0] ;  /* 0x00c15a00ff1877ac */ /* 0x000ea20008000c00 */
[----:B------:R-:W-:Y:S02]  /*1950*/  SHF.L.U64.HI R23, R4, UR29, R5 ;  /* 0x0000001d04177c19 */ /* 0x000fe40008010205 */
[----:B------:R-:W-:Y:S02]  /*1960*/  LOP3.LUT R9, R24, R9, R19, 0xfe, !PT ;  /* 0x0000000918097212 */ /* 0x000fe400078efe13 */
[----:B------:R-:W-:Y:S02]  /*1970*/  SHF.L.U64.HI R20, R4, UR30, R5 ;  /* 0x0000001e04147c19 */ /* 0x000fe40008010205 */
[----:B------:R-:W-:Y:S02]  /*1980*/  LOP3.LUT R22, R22, 0x80000000, RZ, 0xc0, !PT ;  /* 0x8000000016167812 */ /* 0x000fe400078ec0ff */
[----:B------:R-:W-:-:S02]  /*1990*/  LOP3.LUT R23, R23, 0x80000000, RZ, 0xc0, !PT ;  /* 0x8000000017177812 */ /* 0x000fc400078ec0ff */
[----:B------:R-:W-:Y:S02]  /*19a0*/  SHF.L.U64.HI R19, R4, UR20, R5 ;  /* 0x0000001404137c19 */ /* 0x000fe40008010205 */
[----:B------:R-:W-:Y:S02]  /*19b0*/  SHF.R.U32.HI R25, RZ, 0x16, R8 ;  /* 0x00000016ff197819 */ /* 0x000fe40000011608 */
[----:B------:R-:W-:Y:S02]  /*19c0*/  SHF.R.U32.HI R24, RZ, 0x17, R6 ;  /* 0x00000017ff187819 */ /* 0x000fe40000011606 */
[----:B------:R-:W-:Y:S02]  /*19d0*/  SHF.R.U32.HI R8, RZ, 0x15, R22 ;  /* 0x00000015ff087819 */ /* 0x000fe40000011616 */
[----:B------:R-:W-:Y:S02]  /*19e0*/  SHF.R.U32.HI R23, RZ, 0x16, R23 ;  /* 0x00000016ff177819 */ /* 0x000fe40000011617 */
[----:B------:R-:W-:-:S02]  /*19f0*/  LOP3.LUT R6, R20, 0x80000000, RZ, 0xc0, !PT ;  /* 0x8000000014067812 */ /* 0x000fc400078ec0ff */
[----:B------:R-:W-:Y:S02]  /*1a00*/  LOP3.LUT R20, R19, 0x80000000, RZ, 0xc0, !PT ;  /* 0x8000000013147812 */ /* 0x000fe400078ec0ff */
[----:B------:R-:W-:Y:S02]  /*1a10*/  LOP3.LUT R19, R23, R8, R10, 0xfe, !PT ;  /* 0x0000000817137212 */ /* 0x000fe400078efe0a */
[----:B------:R-:W-:Y:S02]  /*1a20*/  SHF.R.U32.HI R6, RZ, 0x17, R6 ;  /* 0x00000017ff067819 */ /* 0x000fe40000011606 */
[----:B------:R-:W-:Y:S02]  /*1a30*/  SHF.R.U32.HI R10, RZ, 0x18, R20 ;  /* 0x00000018ff0a7819 */ /* 0x000fe40000011614 */
[C-C-:B------:R-:W-:Y:S02]  /*1a40*/  SHF.L.U64.HI R8, R4.reuse, UR21, R5.reuse ;  /* 0x0000001504087c19 */ /* 0x140fe40008010205 */
[----:B------:R-:W-:Y:S01]  /*1a50*/  SHF.L.U64.HI R20, R4, UR22, R5 ;  /* 0x0000001604147c19 */ /* 0x000fe20008010205 */
[----:B------:R-:W3:Y:S01]  /*1a60*/  LDCU.128 UR20, c[0x3][0xac0] ;  /* 0x00c15800ff1477ac */ /* 0x000ee20008000c00 */
[----:B------:R-:W-:-:S02]  /*1a70*/  LOP3.LUT R10, R10, R6, R19, 0xfe, !PT ;  /* 0x000000060a0a7212 */ /* 0x000fc400078efe13 */
[----:B------:R-:W-:Y:S02]  /*1a80*/  LOP3.LUT R19, R8, 0x80000000, RZ, 0xc0, !PT ;  /* 0x8000000008137812 */ /* 0x000fe400078ec0ff */
[----:B------:R-:W-:Y:S02]  /*1a90*/  LOP3.LUT R20, R20, 0x80000000, RZ, 0xc0, !PT ;  /* 0x8000000014147812 */ /* 0x000fe400078ec0ff */
[----:B------:R-:W-:Y:S02]  /*1aa0*/  SHF.R.U32.HI R19, RZ, 0x19, R19 ;  /* 0x00000019ff137819 */ /* 0x000fe40000011613 */
[----:B------:R-:W-:Y:S02]  /*1ab0*/  SHF.R.U32.HI R20, RZ, 0x1a, R20 ;  /* 0x0000001aff147819 */ /* 0x000fe40000011614 */
[----:B------:R-:W-:Y:S02]  /*1ac0*/  LOP3.LUT R9, R24, R25, R9, 0xfe, !PT ;  /* 0x0000001918097212 */ /* 0x000fe400078efe09 */
[----:B------:R-:W-:-:S02]  /*1ad0*/  SHF.R.U32.HI R11, RZ, 0x18, R11 ;  /* 0x00000018ff0b7819 */ /* 0x000fc4000001160b */
[----:B------:R-:W-:Y:S02]  /*1ae0*/  SHF.R.U32.HI R6, RZ, 0x19, R12 ;  /* 0x00000019ff067819 */ /* 0x000fe4000001160c */
[----:B------:R-:W-:Y:S02]  /*1af0*/  LOP3.LUT R20, R20, R19, R10, 0xfe, !PT ;  /* 0x0000001314147212 */ /* 0x000fe400078efe0a */
[C-C-:B------:R-:W-:Y:S01]  /*1b00*/  SHF.L.U64.HI R19, R4.reuse, UR28, R5.reuse ;  /* 0x0000001c04137c19 */ /* 0x140fe20008010205 */
[----:B------:R-:W4:Y:S01]  /*1b10*/  LDCU.128 UR28, c[0x3][0xae0] ;  /* 0x00c15c00ff1c77ac */ /* 0x000f220008000c00 */
[----:B------:R-:W-:Y:S02]  /*1b20*/  SHF.L.U64.HI R12, R4, UR16, R5 ;  /* 0x00000010040c7c19 */ /* 0x000fe40008010205 */
[----:B------:R-:W-:Y:S02]  /*1b30*/  LOP3.LUT R6, R6, R11, R9, 0xfe, !PT ;  /* 0x0000000b06067212 */ /* 0x000fe400078efe09 */
[----:B------:R-:W-:-:S02]  /*1b40*/  SHF.R.U32.HI R9, RZ, 0x1a, R14 ;  /* 0x0000001aff097819 */ /* 0x000fc4000001160e */
[----:B------:R-:W-:Y:S02]  /*1b50*/  SHF.R.U32.HI R16, RZ, 0x1b, R16 ;  /* 0x0000001bff107819 */ /* 0x000fe40000011610 */
[--C-:B------:R-:W-:Y:S02]  /*1b60*/  SHF.L.U64.HI R11, R4, UR17, R5.reuse ;  /* 0x00000011040b7c19 */ /* 0x100fe40008010205 */
[----:B------:R-:W-:Y:S02]  /*1b70*/  LOP3.LUT R19, R19, 0x80000000, RZ, 0xc0, !PT ;  /* 0x8000000013137812 */ /* 0x000fe400078ec0ff */
[----:B------:R-:W-:Y:S02]  /*1b80*/  LOP3.LUT R12, R12, 0x80000000, RZ, 0xc0, !PT ;  /* 0x800000000c0c7812 */ /* 0x000fe400078ec0ff */
[C-C-:B------:R-:W-:Y:S02]  /*1b90*/  SHF.L.U64.HI R10, R4.reuse, UR18, R5.reuse ;  /* 0x00000012040a7c19 */ /* 0x140fe40008010205 */
[----:B------:R-:W-:-:S02]  /*1ba0*/  SHF.L.U64.HI R8, R4, UR19, R5 ;  /* 0x0000001304087c19 */ /* 0x000fc40008010205 */
[----:B------:R-:W-:Y:S02]  /*1bb0*/  LOP3.LUT R5, R16, R9, R6, 0xfe, !PT ;  /* 0x0000000910057212 */ /* 0x000fe400078efe06 */
[----:B------:R-:W-:Y:S02]  /*1bc0*/  SHF.R.U32.HI R19, RZ, 0x1b, R19 ;  /* 0x0000001bff137819 */ /* 0x000fe40000011613 */
[----:B------:R-:W-:Y:S02]  /*1bd0*/  SHF.R.U32.HI R12, RZ, 0x1c, R12 ;  /* 0x0000001cff0c7819 */ /* 0x000fe4000001160c */
[----:B------:R-:W-:Y:S02]  /*1be0*/  LOP3.LUT R9, R11, 0x80000000, RZ, 0xc0, !PT ;  /* 0x800000000b097812 */ /* 0x000fe400078ec0ff */
[----:B------:R-:W-:Y:S02]  /*1bf0*/  LOP3.LUT R6, R10, 0x80000000, RZ, 0xc0, !PT ;  /* 0x800000000a067812 */ /* 0x000fe400078ec0ff */
[----:B------:R-:W-:-:S02]  /*1c00*/  SHF.R.U32.HI R17, RZ, 0x1c, R17 ;  /* 0x0000001cff117819 */ /* 0x000fc40000011611 */
[----:B------:R-:W-:Y:S02]  /*1c10*/  SHF.R.U32.HI R4, RZ, 0x1d, R18 ;  /* 0x0000001dff047819 */ /* 0x000fe40000011612 */
[----:B------:R-:W-:Y:S02]  /*1c20*/  LOP3.LUT R12, R12, R19, R20, 0xfe, !PT ;  /* 0x000000130c0c7212 */ /* 0x000fe400078efe14 */
[----:B------:R-:W-:Y:S02]  /*1c30*/  SHF.R.U32.HI R9, RZ, 0x1d, R9 ;  /* 0x0000001dff097819 */ /* 0x000fe40000011609 */
[----:B------:R-:W-:Y:S02]  /*1c40*/  SHF.R.U32.HI R6, RZ, 0x1e, R6 ;  /* 0x0000001eff067819 */ /* 0x000fe40000011606 */
[----:B------:R-:W-:Y:S02]  /*1c50*/  LOP3.LUT R4, R4, R17, R5, 0xfe, !PT ;  /* 0x0000001104047212 */ /* 0x000fe400078efe05 */
[----:B------:R-:W-:-:S02]  /*1c60*/  LOP3.LUT R5, R8, 0x80000000, RZ, 0xc0, !PT ;  /* 0x8000000008057812 */ /* 0x000fc400078ec0ff */
[----:B------:R-:W-:Y:S02]  /*1c70*/  LOP3.LUT R8, R6, R9, R12, 0xfe, !PT ;  /* 0x0000000906087212 */ /* 0x000fe400078efe0c */
[----:B------:R-:W-:Y:S02]  /*1c80*/  SHF.R.U32.HI R13, RZ, 0x1e, R13 ;  /* 0x0000001eff0d7819 */ /* 0x000fe4000001160d */
[----:B------:R-:W-:Y:S02]  /*1c90*/  SHF.R.U32.HI R6, RZ, 0x1f, R15 ;  /* 0x0000001fff067819 */ /* 0x000fe4000001160f */
[----:B------:R-:W-:Y:S02]  /*1ca0*/  SHF.R.U32.HI R5, RZ, 0x1f, R5 ;  /* 0x0000001fff057819 */ /* 0x000fe40000011605 */
[----:B------:R-:W-:Y:S02]  /*1cb0*/  LOP3.LUT R6, R6, R13, R4, 0xfe, !PT ;  /* 0x0000000d06067212 */ /* 0x000fe400078efe04 */
[----:B01234-:R-:W-:-:S07]  /*1cc0*/  LOP3.LUT R4, R5, R8, RZ, 0xfc, !PT ;  /* 0x0000000805047212 */ /* 0x01ffce00078efcff */
.L_x_3:
[----:B------:R-:W-:Y:S01]  /*1cd0*/  R2UR UR16, R21 ;  /* 0x00000000151072ca */ /* 0x000fe200000e0000 */
[----:B------:R-:W-:Y:S01]  /*1ce0*/  UIADD3 UR18, UPT, UPT, UR23, -0x1, URZ ;  /* 0xffffffff17127890 */ /* 0x000fe2000fffe0ff */
[--C-:B------:R-:W-:Y:S01]  /*1cf0*/  SHF.L.U64.HI R5, RZ, UR76, R4.reuse ;  /* 0x0000004cff057c19 */ /* 0x100fe20008010204 */
[----:B------:R-:W-:Y:S01]  /*1d00*/  UIADD3 UR19, UPT, UPT, UR30, -0x1, URZ ;  /* 0xffffffff1e137890 */ /* 0x000fe2000fffe0ff */
[----:B------:R-:W-:Y:S01]  /*1d10*/  SHF.L.U64.HI R10, RZ, UR75, R4 ;  /* 0x0000004bff0a7c19 */ /* 0x000fe20008010204 */
[----:B------:R-:W0:Y:S01]  /*1d20*/  LDCU.128 UR36, c[0x3][0xb10] ;  /* 0x00c16200ff2477ac */ /* 0x000e220008000c00 */
[----:B------:R-:W-:Y:S02]  /*1d30*/  SHF.R.U32.HI R5, RZ, 0x2, R5 ;  /* 0x00000002ff057819 */ /* 0x000fe40000011605 */
[----:B------:R-:W-:Y:S02]  /*1d40*/  SHF.R.U32.HI R10, RZ, 0x3, R10 ;  /* 0x00000003ff0a7819 */ /* 0x000fe4000001160a */
[----:B------:R-:W-:-:S02]  /*1d50*/  SHF.L.U64.HI R11, RZ, UR8, R4 ;  /* 0x00000008ff0b7c19 */ /* 0x000fc40008010204 */
[--C-:B------:R-:W-:Y:S02]  /*1d60*/  SHF.L.U64.HI R14, RZ, UR11, R4.reuse ;  /* 0x0000000bff0e7c19 */ /* 0x100fe40008010204 */
[----:B------:R-:W-:Y:S01]  /*1d70*/  SHF.L.U64.HI R8, RZ, UR16, R4 ;  /* 0x00000010ff087c19 */ /* 0x000fe20008010204 */
[----:B------:R-:W-:Y:S01]  /*1d80*/  UIADD3 UR16, UPT, UPT, UR77, -0x1, URZ ;  /* 0xffffffff4d107890 */ /* 0x000fe2000fffe0ff */
[----:B------:R-:W-:Y:S02]  /*1d90*/  SHF.R.U32.HI R11, RZ, 0xc, R11 ;  /* 0x0000000cff0b7819 */ /* 0x000fe4000001160b */
[----:B------:R-:W-:Y:S02]  /*1da0*/  SHF.R.U32.HI R8, RZ, 0x1, R8 ;  /* 0x00000001ff087819 */ /* 0x000fe40000011608 */
[----:B------:R-:W-:Y:S02]  /*1db0*/  SHF.R.U32.HI R14, RZ, 0xf, R14 ;  /* 0x0000000fff0e7819 */ /* 0x000fe4000001160e */
[--C-:B------:R-:W-:Y:S01]  /*1dc0*/  SHF.L.U64.HI R9, RZ, UR16, R4.reuse ;  /* 0x00000010ff097c19 */ /* 0x100fe20008010204 */
[----:B------:R-:W-:Y:S01]  /*1dd0*/  UMOV UR16, 0xb40 ;  /* 0x00000b4000107882 */ /* 0x000fe20000000000 */
[----:B------:R-:W-:Y:S01]  /*1de0*/  LOP3.LUT R8, R8, 0x40000000, RZ, 0xc0, !PT ;  /* 0x4000000008087812 */ /* 0x000fe200078ec0ff */
[----:B------:R-:W-:Y:S01]  /*1df0*/  ULEA UR16, UR4, UR16, 0x3 ;  /* 0x0000001004107291 */ /* 0x000fe2000f8e18ff */
[--C-:B------:R-:W-:Y:S01]  /*1e00*/  SHF.L.U64.HI R12, RZ, UR13, R4.reuse ;  /* 0x0000000dff0c7c19 */ /* 0x100fe20008010204 */
[----:B0-----:R-:W-:Y:S01]  /*1e10*/  UIADD3 UR36, UPT, UPT, UR36, -0x1, URZ ;  /* 0xffffffff24247890 */ /* 0x001fe2000fffe0ff */
[----:B------:R-:W-:Y:S01]  /*1e20*/  LOP3.LUT R8, R8, 0x80000000, R9, 0xf8, !PT ;  /* 0x8000000008087812 */ /* 0x000fe200078ef809 */
[----:B------:R-:W-:Y:S01]  /*1e30*/  UIADD3 UR37, UPT, UPT, UR37, -0x1, URZ ;  /* 0xffffffff25257890 */ /* 0x000fe2000fffe0ff */
[--C-:B------:R-:W-:Y:S01]  /*1e40*/  SHF.L.U64.HI R9, RZ, UR74, R4.reuse ;  /* 0x0000004aff097c19 */ /* 0x100fe20008010204 */
[----:B------:R-:W-:Y:S01]  /*1e50*/  UIADD3 UR38, UPT, UPT, UR38, -0x1, URZ ;  /* 0xffffffff26267890 */ /* 0x000fe2000fffe0ff */
[----:B------:R-:W-:Y:S01]  /*1e60*/  LOP3.LUT R5, R8, 0x20000000, R5, 0xf8, !PT ;  /* 0x2000000008057812 */ /* 0x000fe200078ef805 */
[----:B------:R-:W-:Y:S01]  /*1e70*/  UIADD3 UR39, UPT, UPT, UR39, -0x1, URZ ;  /* 0xffffffff27277890 */ /* 0x000fe2000fffe0ff */
[----:B------:R-:W-:Y:S01]  /*1e80*/  SHF.L.U64.HI R8, RZ, UR73, R4 ;  /* 0x00000049ff087c19 */ /* 0x000fe20008010204 */
[----:B------:R-:W-:Y:S01]  /*1e90*/  UIADD3 UR4, UPT, UPT, UR4, 0x1, URZ ;  /* 0x0000000104047890 */ /* 0x000fe2000fffe0ff */
[----:B------:R-:W-:Y:S01]  /*1ea0*/  SHF.R.U32.HI R9, RZ, 0x4, R9 ;  /* 0x00000004ff097819 */ /* 0x000fe20000011609 */
[----:B------:R-:W0:Y:S01]  /*1eb0*/  LDCU.64 UR16, c[0x3][UR16] ;  /* 0x00c00000101077ac */ /* 0x000e220008000a00 */
[----:B------:R-:W-:-:S02]  /*1ec0*/  LOP3.LUT R10, R5, 0x10000000, R10, 0xf8, !PT ;  /* 0x10000000050a7812 */ /* 0x000fc400078ef80a */
[----:B------:R-:W-:Y:S01]  /*1ed0*/  SHF.L.U64.HI R5, RZ, UR72, R4 ;  /* 0x00000048ff057c19 */ /* 0x000fe20008010204 */
[----:B------:R-:W-:Y:S01]  /*1ee0*/  UISETP.NE.AND UP0, UPT, UR4, 0x10, UPT ;  /* 0x000000100400788c */ /* 0x000fe2000bf05270 */
[----:B------:R-:W-:Y:S02]  /*1ef0*/  SHF.R.U32.HI R8, RZ, 0x5, R8 ;  /* 0x00000005ff087819 */ /* 0x000fe40000011608 */
[----:B------:R-:W-:Y:S02]  /*1f00*/  LOP3.LUT R9, R10, 0x8000000, R9, 0xf8, !PT ;  /* 0x080000000a097812 */ /* 0x000fe400078ef809 */
[----:B------:R-:W-:Y:S02]  /*1f10*/  SHF.L.U64.HI R10, RZ, UR71, R4 ;  /* 0x00000047ff0a7c19 */ /* 0x000fe40008010204 */
[----:B------:R-:W-:Y:S02]  /*1f20*/  SHF.R.U32.HI R5, RZ, 0x6, R5 ;  /* 0x00000006ff057819 */ /* 0x000fe40000011605 */
[----:B------:R-:W-:-:S02]  /*1f30*/  LOP3.LUT R8, R9, 0x4000000, R8, 0xf8, !PT ;  /* 0x0400000009087812 */ /* 0x000fc400078ef808 */
[----:B------:R-:W-:Y:S02]  /*1f40*/  SHF.L.U64.HI R9, RZ, UR70, R4 ;  /* 0x00000046ff097c19 */ /* 0x000fe40008010204 */
        /* <DEDUP_REMOVED lines=11> */
[----:B------:R-:W-:Y:S02]  /*2000*/  SHF.R.U32.HI R10, RZ, 0xb, R10 ;  /* 0x0000000bff0a7819 */ /* 0x000fe4000001160a */
[----:B------:R-:W-:Y:S02]  /*2010*/  LOP3.LUT R5, R8, 0x200000, R5, 0xf8, !PT ;  /* 0x0020000008057812 */ /* 0x000fe400078ef805 */
[----:B------:R-:W-:Y:S02]  /*2020*/  SHF.L.U64.HI R8, RZ, UR9, R4 ;  /* 0x00000009ff087c19 */ /* 0x000fe40008010204 */
[----:B------:R-:W-:Y:S02]  /*2030*/  LOP3.LUT R10, R5, 0x100000, R10, 0xf8, !PT ;  /* 0x00100000050a7812 */ /* 0x000fe400078ef80a */
[----:B------:R-:W-:Y:S02]  /*2040*/  SHF.R.U32.HI R8, RZ, 0xd, R8 ;  /* 0x0000000dff087819 */ /* 0x000fe40000011608 */
[----:B------:R-:W-:-:S02]  /*2050*/  LOP3.LUT R11, R10, 0x80000, R11, 0xf8, !PT ;  /* 0x000800000a0b7812 */ /* 0x000fc400078ef80b */
[--C-:B------:R-:W-:Y:S02]  /*2060*/  SHF.L.U64.HI R5, RZ, UR10, R4.reuse ;  /* 0x0000000aff057c19 */ /* 0x100fe40008010204 */
[----:B------:R-:W-:Y:S02]  /*2070*/  SHF.L.U64.HI R9, RZ, UR53, R4 ;  /* 0x00000035ff097c19 */ /* 0x000fe40008010204 */
[----:B------:R-:W-:Y:S02]  /*2080*/  LOP3.LUT R8, R11, 0x40000, R8, 0xf8, !PT ;  /* 0x000400000b087812 */ /* 0x000fe400078ef808 */
[----:B------:R-:W-:Y:S02]  /*2090*/  SHF.R.U32.HI R5, RZ, 0xe, R5 ;  /* 0x0000000eff057819 */ /* 0x000fe40000011605 */
[----:B------:R-:W-:Y:S02]  /*20a0*/  SHF.R.U32.HI R9, RZ, 0x1, R9 ;  /* 0x00000001ff097819 */ /* 0x000fe40000011609 */
[----:B------:R-:W-:-:S02]  /*20b0*/  LOP3.LUT R5, R8, 0x20000, R5, 0xf8, !PT ;  /* 0x0002000008057812 */ /* 0x000fc400078ef805 */
[--C-:B------:R-:W-:Y:S02]  /*20c0*/  SHF.L.U64.HI R10, RZ, UR52, R4.reuse ;  /* 0x00000034ff0a7c19 */ /* 0x100fe40008010204 */
[----:B------:R-:W-:Y:S02]  /*20d0*/  LOP3.LUT R9, R9, 0x40000000, RZ, 0xc0, !PT ;  /* 0x4000000009097812 */ /* 0x000fe400078ec0ff */
[--C-:B------:R-:W-:Y:S02]  /*20e0*/  SHF.L.U64.HI R8, RZ, UR54, R4.reuse ;  /* 0x00000036ff087c19 */ /* 0x100fe40008010204 */
[----:B------:R-:W-:Y:S02]  /*20f0*/  SHF.L.U64.HI R11, RZ, UR12, R4 ;  /* 0x0000000cff0b7c19 */ /* 0x000fe40008010204 */
[----:B------:R-:W-:Y:S02]  /*2100*/  LOP3.LUT R14, R5, 0x10000, R14, 0xf8, !PT ;  /* 0x00010000050e7812 */ /* 0x000fe400078ef80e */
[----:B------:R-:W-:-:S02]  /*2110*/  LOP3.LUT R9, R9, 0x80000000, R10, 0xf8, !PT ;  /* 0x8000000009097812 */ /* 0x000fc400078ef80a */
[----:B------:R-:W-:Y:S02]  /*2120*/  SHF.R.U32.HI R8, RZ, 0x2, R8 ;  /* 0x00000002ff087819 */ /* 0x000fe40000011608 */
[----:B------:R-:W-:Y:S02]  /*2130*/  SHF.L.U64.HI R5, RZ, UR55, R4 ;  /* 0x00000037ff057c19 */ /* 0x000fe40008010204 */
[----:B------:R-:W-:Y:S02]  /*2140*/  SHF.R.U32.HI R11, RZ, 0x10, R11 ;  /* 0x00000010ff0b7819 */ /* 0x000fe4000001160b */
[----:B------:R-:W-:Y:S02]  /*2150*/  LOP3.LUT R8, R9, 0x20000000, R8, 0xf8, !PT ;  /* 0x2000000009087812 */ /* 0x000fe400078ef808 */
[----:B------:R-:W-:Y:S02]  /*2160*/  SHF.R.U32.HI R5, RZ, 0x3, R5 ;  /* 0x00000003ff057819 */ /* 0x000fe40000011605 */
[----:B------:R-:W-:-:S02]  /*2170*/  SHF.L.U64.HI R10, RZ, UR56, R4 ;  /* 0x00000038ff0a7c19 */ /* 0x000fc40008010204 */
[----:B------:R-:W-:Y:S02]  /*2180*/  LOP3.LUT R11, R14, 0x8000, R11, 0xf8, !PT ;  /* 0x000080000e0b7812 */ /* 0x000fe400078ef80b */
[----:B------:R-:W-:Y:S02]  /*2190*/  SHF.R.U32.HI R12, RZ, 0x11, R12 ;  /* 0x00000011ff0c7819 */ /* 0x000fe4000001160c */
[----:B------:R-:W-:Y:S02]  /*21a0*/  SHF.L.U64.HI R13, RZ, UR14, R4 ;  /* 0x0000000eff0d7c19 */ /* 0x000fe40008010204 */
        /* <DEDUP_REMOVED lines=41> */
[--C-:B------:R-:W-:Y:S02]  /*2440*/  SHF.L.U64.HI R12, RZ, UR45, R4.reuse ;  /* 0x0000002dff0c7c19 */ /* 0x100fe40008010204 */
[----:B------:R-:W-:Y:S02]  /*2450*/  SHF.L.U64.HI R10, RZ, UR46, R4 ;  /* 0x0000002eff0a7c19 */ /* 0x000fe40008010204 */
[----:B------:R-:W-:Y:S02]  /*2460*/  LOP3.LUT R8, R9, 0x200000, R8, 0xf8, !PT ;  /* 0x0020000009087812 */ /* 0x000fe400078ef808 */
[----:B------:R-:W-:-:S02]  /*2470*/  SHF.R.U32.HI R5, RZ, 0xb, R5 ;  /* 0x0000000bff057819 */ /* 0x000fc40000011605 */
[----:B------:R-:W-:Y:S02]  /*2480*/  LOP3.LUT R11, R14, 0x80, R11, 0xf8, !PT ;  /* 0x000000800e0b7812 */ /* 0x000fe400078ef80b */
[----:B------:R-:W-:Y:S02]  /*2490*/  SHF.R.U32.HI R12, RZ, 0x19, R12 ;  /* 0x00000019ff0c7819 */ /* 0x000fe4000001160c */
[----:B------:R-:W-:Y:S02]  /*24a0*/  SHF.R.U32.HI R9, RZ, 0x1a, R10 ;  /* 0x0000001aff097819 */ /* 0x000fe4000001160a */
[----:B------:R-:W-:Y:S02]  /*24b0*/  LOP3.LUT R5, R8, 0x100000, R5, 0xf8, !PT ;  /* 0x0010000008057812 */ /* 0x000fe400078ef805 */
[----:B------:R-:W-:Y:S02]  /*24c0*/  LOP3.LUT R12, R11, 0x40, R12, 0xf8, !PT ;  /* 0x000000400b0c7812 */ /* 0x000fe400078ef80c */
[----:B------:R-:W-:-:S02]  /*24d0*/  SHF.L.U64.HI R8, RZ, UR47, R4 ;  /* 0x0000002fff087c19 */ /* 0x000fc40008010204 */
[--C-:B------:R-:W-:Y:S02]  /*24e0*/  SHF.L.U64.HI R10, RZ, UR64, R4.reuse ;  /* 0x00000040ff0a7c19 */ /* 0x100fe40008010204 */
[----:B------:R-:W-:Y:S02]  /*24f0*/  LOP3.LUT R9, R12, 0x20, R9, 0xf8, !PT ;  /* 0x000000200c097812 */ /* 0x000fe400078ef809 */
[----:B------:R-:W-:Y:S02]  /*2500*/  SHF.L.U64.HI R11, RZ, UR48, R4 ;  /* 0x00000030ff0b7c19 */ /* 0x000fe40008010204 */
[----:B------:R-:W-:Y:S02]  /*2510*/  SHF.R.U32.HI R8, RZ, 0x1b, R8 ;  /* 0x0000001bff087819 */ /* 0x000fe40000011608 */
[----:B------:R-:W-:Y:S02]  /*2520*/  SHF.R.U32.HI R10, RZ, 0xc, R10 ;  /* 0x0000000cff0a7819 */ /* 0x000fe4000001160a */
[----:B------:R-:W-:-:S02]  /*2530*/  LOP3.LUT R8, R9, 0x10, R8, 0xf8, !PT ;  /* 0x0000001009087812 */ /* 0x000fc400078ef808 */
[----:B------:R-:W-:Y:S02]  /*2540*/  SHF.R.U32.HI R11, RZ, 0x1c, R11 ;  /* 0x0000001cff0b7819 */ /* 0x000fe4000001160b */
[----:B------:R-:W-:Y:S02]  /*2550*/  LOP3.LUT R10, R5, 0x80000, R10, 0xf8, !PT ;  /* 0x00080000050a7812 */ /* 0x000fe400078ef80a */
[--C-:B------:R-:W-:Y:S02]  /*2560*/  SHF.L.U64.HI R5, RZ, UR65, R4.reuse ;  /* 0x00000041ff057c19 */ /* 0x100fe40008010204 */
[--C-:B------:R-:W-:Y:S02]  /*2570*/  SHF.L.U64.HI R12, RZ, UR49, R4.reuse ;  /* 0x00000031ff0c7c19 */ /* 0x100fe40008010204 */
[----:B------:R-:W-:Y:S02]  /*2580*/  LOP3.LUT R11, R8, 0x8, R11, 0xf8, !PT ;  /* 0x00000008080b7812 */ /* 0x000fe400078ef80b */
[----:B------:R-:W-:-:S02]  /*2590*/  SHF.L.U64.HI R8, RZ, UR66, R4 ;  /* 0x00000042ff087c19 */ /* 0x000fc40008010204 */
[----:B------:R-:W-:Y:S02]  /*25a0*/  SHF.R.U32.HI R5, RZ, 0xd, R5 ;  /* 0x0000000dff057819 */ /* 0x000fe40000011605 */
[----:B------:R-:W-:Y:S02]  /*25b0*/  SHF.R.U32.HI R12, RZ, 0x1d, R12 ;  /* 0x0000001dff0c7819 */ /* 0x000fe4000001160c */
[----:B------:R-:W-:Y:S02]  /*25c0*/  SHF.L.U64.HI R9, RZ, UR50, R4 ;  /* 0x00000032ff097c19 */ /* 0x000fe40008010204 */
[----:B------:R-:W-:Y:S02]  /*25d0*/  LOP3.LUT R5, R10, 0x40000, R5, 0xf8, !PT ;  /* 0x000400000a057812 */ /* 0x000fe400078ef805 */
[----:B------:R-:W-:Y:S02]  /*25e0*/  SHF.R.U32.HI R8, RZ, 0xe, R8 ;  /* 0x0000000eff087819 */ /* 0x000fe40000011608 */
[----:B------:R-:W-:-:S02]  /*25f0*/  LOP3.LUT R12, R11, 0x4, R12, 0xf8, !PT ;  /* 0x000000040b0c7812 */ /* 0x000fc400078ef80c */
[----:B------:R-:W-:Y:S02]  /*2600*/  SHF.R.U32.HI R9, RZ, 0x1e, R9 ;  /* 0x0000001eff097819 */ /* 0x000fe40000011609 */
[--C-:B------:R-:W-:Y:S02]  /*2610*/  SHF.L.U64.HI R10, RZ, UR51, R4.reuse ;  /* 0x00000033ff0a7c19 */ /* 0x100fe40008010204 */
[----:B------:R-:W-:Y:S02]  /*2620*/  SHF.L.U64.HI R11, RZ, UR67, R4 ;  /* 0x00000043ff0b7c19 */ /* 0x000fe40008010204 */
[----:B------:R-:W-:Y:S02]  /*2630*/  LOP3.LUT R8, R5, 0x20000, R8, 0xf8, !PT ;  /* 0x0002000005087812 */ /* 0x000fe400078ef808 */
[----:B------:R-:W-:Y:S02]  /*2640*/  LOP3.LUT R5, R12, 0x2, R9, 0xf8, !PT ;  /* 0x000000020c057812 */ /* 0x000fe400078ef809 */
[----:B------:R-:W-:-:S02]  /*2650*/  SHF.R.U32.HI R10, RZ, 0x1f, R10 ;  /* 0x0000001fff0a7819 */ /* 0x000fc4000001160a */
[----:B------:R-:W-:Y:S02]  /*2660*/  SHF.R.U32.HI R11, RZ, 0xf, R11 ;  /* 0x0000000fff0b7819 */ /* 0x000fe4000001160b */
[----:B------:R-:W-:Y:S02]  /*2670*/  LOP3.LUT R10, R5, 0x1, R10, 0xf8, !PT ;  /* 0x00000001050a7812 */ /* 0x000fe400078ef80a */
[----:B------:R-:W-:Y:S02]  /*2680*/  LOP3.LUT R11, R8, 0x10000, R11, 0xf8, !PT ;  /* 0x00010000080b7812 */ /* 0x000fe400078ef80b */
[----:B0-----:R-:W-:Y:S01]  /*2690*/  LOP3.LUT R10, R10, UR17, RZ, 0x3c, !PT ;  /* 0x000000110a0a7c12 */ /* 0x001fe2000f8e3cff */
[----:B------:R-:W-:Y:S01]  /*26a0*/  UIADD3 UR17, UPT, UPT, UR22, -0x1, URZ ;  /* 0xffffffff16117890 */ /* 0x000fe2000fffe0ff */
[----:B------:R-:W-:Y:S01]  /*26b0*/  LOP3.LUT R11, R11, UR16, RZ, 0x3c, !PT ;  /* 0x000000100b0b7c12 */ /* 0x000fe2000f8e3cff */
[----:B------:R-:W-:Y:S01]  /*26c0*/  UIADD3 UR16, UPT, UPT, UR21, -0x1, URZ ;  /* 0xffffffff15107890 */ /* 0x000fe2000fffe0ff */
[----:B------:R-:W-:-:S02]  /*26d0*/  SHF.R.U32.HI R18, RZ, 0x1e, R10 ;  /* 0x0000001eff127819 */ /* 0x000fc4000001160a */
[----:B------:R-:W-:Y:S02]  /*26e0*/  LOP3.LUT R5, R10, 0x2, RZ, 0xc0, !PT ;  /* 0x000000020a057812 */ /* 0x000fe400078ec0ff */
[--C-:B------:R-:W-:Y:S02]  /*26f0*/  SHF.R.U64 R8, R11, 0x1c, R10.reuse ;  /* 0x0000001c0b087819 */ /* 0x100fe4000000120a */
[--C-:B------:R-:W-:Y:S02]  /*2700*/  SHF.R.U32.HI R13, RZ, 0x12, R10.reuse ;  /* 0x00000012ff0d7819 */ /* 0x100fe4000001160a */
[----:B------:R-:W-:Y:S02]  /*2710*/  SHF.R.U32.HI R17, RZ, 0x1a, R10 ;  /* 0x0000001aff117819 */ /* 0x000fe4000001160a */
[----:B------:R-:W-:Y:S02]  /*2720*/  LOP3.LUT R18, R18, 0x2, RZ, 0xc0, !PT ;  /* 0x0000000212127812 */ /* 0x000fe400078ec0ff */
[----:B------:R-:W-:-:S02]  /*2730*/  LOP3.LUT R8, R5, 0x1, R8, 0xf8, !PT ;  /* 0x0000000105087812 */ /* 0x000fc400078ef808 */
[--C-:B------:R-:W-:Y:S02]  /*2740*/  SHF.R.U32.HI R14, RZ, 0xe, R10.reuse ;  /* 0x0000000eff0e7819 */ /* 0x100fe4000001160a */
[--C-:B------:R-:W-:Y:S02]  /*2750*/  SHF.R.U32.HI R9, RZ, 0xc, R10.reuse ;  /* 0x0000000cff097819 */ /* 0x100fe4000001160a */
[----:B------:R-:W-:Y:S02]  /*2760*/  LOP3.LUT R13, R13, 0x2, RZ, 0xc0, !PT ;  /* 0x000000020d0d7812 */ /* 0x000fe400078ec0ff */
[--C-:B------:R-:W-:Y:S02]  /*2770*/  SHF.R.U32.HI R16, RZ, 0x18, R10.reuse ;  /* 0x00000018ff107819 */ /* 0x100fe4000001160a */
[----:B------:R-:W-:Y:S02]  /*2780*/  LOP3.LUT R5, R18, 0x1, R17, 0xf8, !PT ;  /* 0x0000000112057812 */ /* 0x000fe400078ef811 */
[----:B------:R-:W-:-:S02]  /*2790*/  SHF.R.U64 R18, R11, 0x14, R10 ;  /* 0x000000140b127819 */ /* 0x000fc4000000120a */
[----:B------:R-:W-:Y:S02]  /*27a0*/  SHF.R.U32.HI R12, RZ, 0x8, R10 ;  /* 0x00000008ff0c7819 */ /* 0x000fe4000001160a */
[----:B------:R-:W-:Y:S02]  /*27b0*/  LOP3.LUT R9, R9, 0x2, RZ, 0xc0, !PT ;  /* 0x0000000209097812 */ /* 0x000fe400078ec0ff */
[----:B------:R-:W-:Y:S02]  /*27c0*/  LOP3.LUT R14, R13, 0x1, R14, 0xf8, !PT ;  /* 0x000000010d0e7812 */ /* 0x000fe400078ef80e */
[--C-:B------:R-:W-:Y:S02]  /*27d0*/  SHF.R.U32.HI R15, RZ, 0x14, R10.reuse ;  /* 0x00000014ff0f7819 */ /* 0x100fe4000001160a */
[----:B------:R-:W-:Y:S02]  /*27e0*/  LOP3.LUT R16, R16, 0x2, RZ, 0xc0, !PT ;  /* 0x0000000210107812 */ /* 0x000fe400078ec0ff */
[----:B------:R-:W-:-:S02]  /*27f0*/  SHF.R.U32.HI R13, RZ, 0x1b, R10 ;  /* 0x0000001bff0d7819 */ /* 0x000fc4000001160a */
[C-C-:B------:R-:W-:Y:S02]  /*2800*/  SHF.R.U64 R20, R11.reuse, 0x1a, R10.reuse ;  /* 0x0000001a0b147819 */ /* 0x140fe4000000120a */
[--C-:B------:R-:W-:Y:S02]  /*2810*/  SHF.R.U32.HI R19, RZ, 0x6, R10.reuse ;  /* 0x00000006ff137819 */ /* 0x100fe4000001160a */
[----:B------:R-:W-:Y:S02]  /*2820*/  SHF.R.U64 R17, R11, 0x10, R10 ;  /* 0x000000100b117819 */ /* 0x000fe4000000120a */
[----:B------:R-:W-:Y:S02]  /*2830*/  LOP3.LUT R18, R18, 0x2, RZ, 0xc0, !PT ;  /* 0x0000000212127812 */ /* 0x000fe400078ec0ff */
[----:B------:R-:W-:Y:S02]  /*2840*/  LOP3.LUT R12, R9, 0x1, R12, 0xf8, !PT ;  /* 0x00000001090c7812 */ /* 0x000fe400078ef80c */
[----:B------:R-:W-:-:S02]  /*2850*/  LOP3.LUT R15, R16, 0x1, R15, 0xf8, !PT ;  /* 0x00000001100f7812 */ /* 0x000fc400078ef80f */
[--C-:B------:R-:W-:Y:S02]  /*2860*/  SHF.R.U64 R9, R11, 0x16, R10.reuse ;  /* 0x000000160b097819 */ /* 0x100fe4000000120a */
[----:B------:R-:W-:Y:S02]  /*2870*/  LOP3.LUT R13, R13, 0xf, RZ, 0xc0, !PT ;  /* 0x0000000f0d0d7812 */ /* 0x000fe400078ec0ff */
[----:B------:R-:W-:Y:S02]  /*2880*/  LOP3.LUT R20, R20, 0x2, RZ, 0xc0, !PT ;  /* 0x0000000214147812 */ /* 0x000fe400078ec0ff */
[----:B------:R-:W-:Y:S02]  /*2890*/  LEA R22, R5, 0x2c0, 0x6 ;  /* 0x000002c005167811 */ /* 0x000fe400078e30ff */
[----:B------:R-:W-:Y:S02]  /*28a0*/  SHF.R.U32.HI R16, RZ, 0x2, R10 ;  /* 0x00000002ff107819 */ /* 0x000fe4000001160a */
[----:B------:R-:W-:Y:S01]  /*28b0*/  LOP3.LUT R19, R19, 0x2, RZ, 0xc0, !PT ;  /* 0x0000000213137812 */ /* 0x000fe200078ec0ff */
[----:B------:R-:W-:Y:S01]  /*28c0*/  IMAD R13, R13, 0x4, R22 ;  /* 0x000000040d0d7824 */ /* 0x000fe200078e0216 */
[----:B------:R-:W-:-:S02]  /*28d0*/  LOP3.LUT R5, R18, 0x1, R17, 0xf8, !PT ;  /* 0x0000000112057812 */ /* 0x000fc400078ef811 */
[----:B------:R-:W-:Y:S02]  /*28e0*/  SHF.R.U32.HI R17, RZ, 0x15, R10 ;  /* 0x00000015ff117819 */ /* 0x000fe4000001160a */
[----:B------:R-:W-:Y:S02]  /*28f0*/  LOP3.LUT R9, R20, 0x1, R9, 0xf8, !PT ;  /* 0x0000000114097812 */ /* 0x000fe400078ef809 */
[----:B------:R-:W-:Y:S02]  /*2900*/  LOP3.LUT R16, R19, 0x1, R16, 0xf8, !PT ;  /* 0x0000000113107812 */ /* 0x000fe400078ef810 */
[--C-:B------:R-:W-:Y:S02]  /*2910*/  SHF.R.U32.HI R18, RZ, 0xf, R10.reuse ;  /* 0x0000000fff127819 */ /* 0x100fe4000001160a */
[----:B------:R-:W-:Y:S02]  /*2920*/  SHF.R.U32.HI R20, RZ, 0x3, R10 ;  /* 0x00000003ff147819 */ /* 0x000fe4000001160a */
[----:B------:R-:W-:-:S02]  /*2930*/  LOP3.LUT R17, R17, 0xf, RZ, 0xc0, !PT ;  /* 0x0000000f11117812 */ /* 0x000fc400078ec0ff */
[----:B------:R-:W-:Y:S02]  /*2940*/  LEA R22, R15, 0x2c0, 0x6 ;  /* 0x000002c00f167811 */ /* 0x000fe400078e30ff */
[----:B------:R-:W-:Y:S02]  /*2950*/  SHF.R.U32.HI R19, RZ, 0x9, R10 ;  /* 0x00000009ff137819 */ /* 0x000fe4000001160a */
[----:B------:R-:W-:Y:S01]  /*2960*/  LOP3.LUT R18, R18, 0xf, RZ, 0xc0, !PT ;  /* 0x0000000f12127812 */ /* 0x000fe200078ec0ff */
[----:B------:R-:W-:Y:S01]  /*2970*/  IMAD R17, R17, 0x4, R22 ;  /* 0x0000000411117824 */ /* 0x000fe200078e0216 */
[----:B------:R-:W-:Y:S02]  /*2980*/  LOP3.LUT R20, R20, 0xf, RZ, 0xc0, !PT ;  /* 0x0000000f14147812 */ /* 0x000fe400078ec0ff */
[----:B------:R-:W-:Y:S02]  /*2990*/  LEA R23, R14, 0x2c0, 0x6 ;  /* 0x000002c00e177811 */ /* 0x000fe400078e30ff */
[----:B------:R-:W-:-:S02]  /*29a0*/  LEA R15, R16, 0x2c0, 0x6 ;  /* 0x000002c0100f7811 */ /* 0x000fc400078e30ff */
[----:B------:R-:W-:Y:S01]  /*29b0*/  SHF.R.U32.HI R14, RZ, 0x17, R11 ;  /* 0x00000017ff0e7819 */ /* 0x000fe2000001160b */
[----:B------:R-:W-:Y:S01]  /*29c0*/  IMAD R18, R18, 0x4, R23 ;  /* 0x0000000412127824 */ /* 0x000fe200078e0217 */
[----:B------:R-:W-:Y:S01]  /*29d0*/  LOP3.LUT R19, R19, 0xf, RZ, 0xc0, !PT ;  /* 0x0000000f13137812 */ /* 0x000fe200078ec0ff */
[----:B------:R-:W-:Y:S01]  /*29e0*/  IMAD R20, R20, 0x4, R15 ;  /* 0x0000000414147824 */ /* 0x000fe200078e020f */
[----:B------:R-:W-:Y:S02]  /*29f0*/  LEA R12, R12, 0x2c0, 0x6 ;  /* 0x000002c00c0c7811 */ /* 0x000fe400078e30ff */
[----:B------:R-:W-:Y:S02]  /*2a00*/  SHF.R.U64 R22, R11, 0x1d, R10 ;  /* 0x0000001d0b167819 */ /* 0x000fe4000000120a */
[----:B------:R-:W-:Y:S01]  /*2a10*/  LOP3.LUT R15, R14, 0xf, RZ, 0xc0, !PT ;  /* 0x0000000f0e0f7812 */ /* 0x000fe200078ec0ff */
[----:B------:R-:W-:Y:S01]  /*2a20*/  IMAD R19, R19, 0x4, R12 ;  /* 0x0000000413137824 */ /* 0x000fe200078e020c */
[----:B------:R-:W-:Y:S01]  /*2a30*/  LOP3.LUT R14, R22, 0xf, RZ, 0xc0, !PT ;  /* 0x0000000f160e7812 */ /* 0x000fe200078ec0ff */
[----:B------:R-:W0:Y:S01]  /*2a40*/  LDC R12, c[0x3][R13] ;  /* 0x00c000000d0c7b82 */ /* 0x000e220000000800 */
[----:B------:R-:W-:-:S02]  /*2a50*/  SHF.R.U32.HI R16, RZ, 0x11, R11 ;  /* 0x00000011ff107819 */ /* 0x000fc4000001160b */
[----:B------:R-:W-:Y:S02]  /*2a60*/  LEA R23, R8, 0x2c0, 0x6 ;  /* 0x000002c008177811 */ /* 0x000fe400078e30ff */
[----:B------:R-:W-:Y:S02]  /*2a70*/  LEA R22, R9, 0x2c0, 0x6 ;  /* 0x000002c009167811 */ /* 0x000fe400078e30ff */
[----:B------:R-:W-:Y:S01]  /*2a80*/  LOP3.LUT R16, R16, 0xf, RZ, 0xc0, !PT ;  /* 0x0000000f10107812 */ /* 0x000fe200078ec0ff */
[----:B------:R-:W1:Y:S01]  /*2a90*/  LDC R10, c[0x3][R17+0x100] ;  /* 0x00c04000110a7b82 */ /* 0x000e620000000800 */
[----:B------:R-:W-:Y:S01]  /*2aa0*/  IMAD R14, R14, 0x4, R23 ;  /* 0x000000040e0e7824 */ /* 0x000fe200078e0217 */
[----:B------:R-:W-:Y:S01]  /*2ab0*/  LEA R5, R5, 0x2c0, 0x6 ;  /* 0x000002c005057811 */ /* 0x000fe200078e30ff */
[----:B------:R-:W-:-:S04]  /*2ac0*/  IMAD R15, R15, 0x4, R22 ;  /* 0x000000040f0f7824 */ /* 0x000fc800078e0216 */
[----:B------:R-:W-:Y:S01]  /*2ad0*/  IMAD R16, R16, 0x4, R5 ;  /* 0x0000000410107824 */ /* 0x000fe200078e0205 */
[----:B------:R-:W2:Y:S08]  /*2ae0*/  LDC R11, c[0x3][R18+0x200] ;  /* 0x00c08000120b7b82 */ /* 0x000eb00000000800 */
[----:B------:R-:W3:Y:S08]  /*2af0*/  LDC R8, c[0x3][R19+0x300] ;  /* 0x00c0c00013087b82 */ /* 0x000ef00000000800 */
[----:B------:R-:W4:Y:S08]  /*2b00*/  LDC R9, c[0x3][R20+0x400] ;  /* 0x00c1000014097b82 */ /* 0x000f300000000800 */
[----:B------:R-:W5:Y:S08]  /*2b10*/  LDC R14, c[0x3][R14+0x500] ;  /* 0x00c140000e0e7b82 */ /* 0x000f700000000800 */
[----:B------:R-:W5:Y:S01]  /*2b20*/  LDC R15, c[0x3][R15+0x600] ;  /* 0x00c180000f0f7b82 */ /* 0x000f620000000800 */
[----:B0-----:R-:W-:-:S07]  /*2b30*/  IMAD.SHL.U32 R12, R12, 0x10000000, RZ ;  /* 0x100000000c0c7824 */ /* 0x001fce00078e00ff */
[----:B------:R-:W0:Y:S01]  /*2b40*/  LDC R16, c[0x3][R16+0x700] ;  /* 0x00c1c00010107b82 */ /* 0x000e220000000800 */
[----:B-1----:R-:W-:Y:S02]  /*2b50*/  IMAD.SHL.U32 R5, R10, 0x1000000, RZ ;  /* 0x010000000a057824 */ /* 0x002fe400078e00ff */
[----:B--2---:R-:W-:-:S05]  /*2b60*/  IMAD.SHL.U32 R11, R11, 0x100000, RZ ;  /* 0x001000000b0b7824 */ /* 0x004fca00078e00ff */
[----:B------:R-:W-:Y:S01]  /*2b70*/  LOP3.LUT R5, R11, R5, R12, 0xfe, !PT ;  /* 0x000000050b057212 */ /* 0x000fe200078efe0c */
[----:B---3--:R-:W-:Y:S02]  /*2b80*/  IMAD.U32 R8, R8, 0x10000, RZ ;  /* 0x0001000008087824 */ /* 0x008fe400078e00ff */
[----:B----4-:R-:W-:-:S05]  /*2b90*/  IMAD.SHL.U32 R9, R9, 0x1000, RZ ;  /* 0x0000100009097824 */ /* 0x010fca00078e00ff */
[----:B------:R-:W-:Y:S01]  /*2ba0*/  LOP3.LUT R5, R9, R8, R5, 0xfe, !PT ;  /* 0x0000000809057212 */ /* 0x000fe200078efe05 */
[----:B-----5:R-:W-:Y:S02]  /*2bb0*/  IMAD.SHL.U32 R8, R14, 0x100, RZ ;  /* 0x000001000e087824 */ /* 0x020fe400078e00ff */
[----:B------:R-:W-:-:S05]  /*2bc0*/  IMAD.SHL.U32 R9, R15, 0x10, RZ ;  /* 0x000000100f097824 */ /* 0x000fca00078e00ff */
[----:B------:R-:W-:-:S04]  /*2bd0*/  LOP3.LUT R5, R9, R8, R5, 0xfe, !PT ;  /* 0x0000000809057212 */ /* 0x000fc800078efe05 */
[----:B0-----:R-:W-:-:S04]  /*2be0*/  LOP3.LUT R5, R16, R5, RZ, 0xfc, !PT ;  /* 0x0000000510057212 */ /* 0x001fc800078efcff */
[C---:B------:R-:W-:Y:S01]  /*2bf0*/  SHF.L.U32 R8, R5.reuse, UR16, RZ ;  /* 0x0000001005087c19 */ /* 0x040fe200080006ff */
[----:B------:R-:W-:Y:S01]  /*2c00*/  UIADD3 UR16, UPT, UPT, UR20, -0x1, URZ ;  /* 0xffffffff14107890 */ /* 0x000fe2000fffe0ff */
[C---:B------:R-:W-:Y:S01]  /*2c10*/  SHF.L.U32 R10, R5.reuse, UR17, RZ ;  /* 0x00000011050a7c19 */ /* 0x040fe200080006ff */
[----:B------:R-:W-:Y:S01]  /*2c20*/  UIADD3 UR17, UPT, UPT, UR26, -0x1, URZ ;  /* 0xffffffff1a117890 */ /* 0x000fe2000fffe0ff */
[----:B------:R-:W-:Y:S02]  /*2c30*/  SHF.R.U32.HI R9, RZ, 0x1, R8 ;  /* 0x00000001ff097819 */ /* 0x000fe40000011608 */
[C---:B------:R-:W-:Y:S01]  /*2c40*/  SHF.L.U32 R11, R5.reuse, UR18, RZ ;  /* 0x00000012050b7c19 */ /* 0x040fe200080006ff */
[----:B------:R-:W-:Y:S01]  /*2c50*/  UIADD3 UR18, UPT, UPT, UR29, -0x1, URZ ;  /* 0xffffffff1d127890 */ /* 0x000fe2000fffe0ff */
[----:B------:R-:W-:Y:S01]  /*2c60*/  SHF.L.U32 R8, R5, UR16, RZ ;  /* 0x0000001005087c19 */ /* 0x000fe200080006ff */
[----:B------:R-:W-:Y:S01]  /*2c70*/  UIADD3 UR16, UPT, UPT, UR24, -0x1, URZ ;  /* 0xffffffff18107890 */ /* 0x000fe2000fffe0ff */
[----:B------:R-:W-:-:S02]  /*2c80*/  LOP3.LUT R9, R9, 0x40000000, RZ, 0xc0, !PT ;  /* 0x4000000009097812 */ /* 0x000fc400078ec0ff */
[----:B------:R-:W-:Y:S02]  /*2c90*/  SHF.R.U32.HI R11, RZ, 0x3, R11 ;  /* 0x00000003ff0b7819 */ /* 0x000fe4000001160b */
[----:B------:R-:W-:Y:S02]  /*2ca0*/  LOP3.LUT R8, R9, 0x80000000, R8, 0xf8, !PT ;  /* 0x8000000009087812 */ /* 0x000fe400078ef808 */
[----:B------:R-:W-:Y:S02]  /*2cb0*/  SHF.R.U32.HI R9, RZ, 0x2, R10 ;  /* 0x00000002ff097819 */ /* 0x000fe4000001160a */
[C---:B------:R-:W-:Y:S02]  /*2cc0*/  SHF.L.U32 R14, R5.reuse, UR37, RZ ;  /* 0x00000025050e7c19 */ /* 0x040fe400080006ff */
[----:B------:R-:W-:Y:S02]  /*2cd0*/  LOP3.LUT R8, R8, 0x20000000, R9, 0xf8, !PT ;  /* 0x2000000008087812 */ /* 0x000fe400078ef809 */
[----:B------:R-:W-:Y:S01]  /*2ce0*/  SHF.L.U32 R9, R5, UR16, RZ ;  /* 0x0000001005097c19 */ /* 0x000fe200080006ff */
[----:B------:R-:W-:Y:S01]  /*2cf0*/  UIADD3 UR16, UPT, UPT, UR25, -0x1, URZ ;  /* 0xffffffff19107890 */ /* 0x000fe2000fffe0ff */
[----:B------:R-:W-:-:S02]  /*2d00*/  LOP3.LUT R8, R8, 0x10000000, R11, 0xf8, !PT ;  /* 0x1000000008087812 */ /* 0x000fc400078ef80b */
[----:B------:R-:W-:Y:S02]  /*2d10*/  SHF.R.U32.HI R9, RZ, 0x4, R9 ;  /* 0x00000004ff097819 */ /* 0x000fe40000011609 */
[C---:B------:R-:W-:Y:S01]  /*2d20*/  SHF.L.U32 R11, R5.reuse, UR17, RZ ;  /* 0x00000011050b7c19 */ /* 0x040fe200080006ff */
[----:B------:R-:W-:Y:S01]  /*2d30*/  UIADD3 UR17, UPT, UPT, UR28, -0x1, URZ ;  /* 0xffffffff1c117890 */ /* 0x000fe2000fffe0ff */
[----:B------:R-:W-:Y:S01]  /*2d40*/  SHF.L.U32 R10, R5, UR16, RZ ;  /* 0x00000010050a7c19 */ /* 0x000fe200080006ff */
[----:B------:R-:W-:Y:S01]  /*2d50*/  UIADD3 UR16, UPT, UPT, UR27, -0x1, URZ ;  /* 0xffffffff1b107890 */ /* 0x000fe2000fffe0ff */
[----:B------:R-:W-:Y:S02]  /*2d60*/  LOP3.LUT R8, R8, 0x8000000, R9, 0xf8, !PT ;  /* 0x0800000008087812 */ /* 0x000fe400078ef809 */
[----:B------:R-:W-:Y:S02]  /*2d70*/  SHF.R.U32.HI R9, RZ, 0x5, R10 ;  /* 0x00000005ff097819 */ /* 0x000fe4000001160a */
[----:B------:R-:W-:-:S02]  /*2d80*/  SHF.R.U32.HI R11, RZ, 0x6, R11 ;  /* 0x00000006ff0b7819 */ /* 0x000fc4000001160b */
[----:B------:R-:W-:Y:S02]  /*2d90*/  LOP3.LUT R8, R8, 0x4000000, R9, 0xf8, !PT ;  /* 0x0400000008087812 */ /* 0x000fe400078ef809 */
[C---:B------:R-:W-:Y:S02]  /*2da0*/  SHF.L.U32 R9, R5.reuse, UR16, RZ ;  /* 0x0000001005097c19 */ /* 0x040fe400080006ff */
[C---:B------:R-:W-:Y:S01]  /*2db0*/  SHF.L.U32 R10, R5.reuse, UR17, RZ ;  /* 0x00000011050a7c19 */ /* 0x040fe200080006ff */
[----:B------:R-:W0:Y:S01]  /*2dc0*/  LDCU.64 UR16, c[0x3][0xaf8] ;  /* 0x00c15f00ff1077ac */ /* 0x000e220008000a00 */
[----:B------:R-:W-:Y:S02]  /*2dd0*/  LOP3.LUT R8, R8, 0x2000000, R11, 0xf8, !PT ;  /* 0x0200000008087812 */ /* 0x000fe400078ef80b */
[----:B------:R-:W-:Y:S02]  /*2de0*/  SHF.R.U32.HI R9, RZ, 0x7, R9 ;  /* 0x00000007ff097819 */ /* 0x000fe40000011609 */
[----:B------:R-:W-:-:S02]  /*2df0*/  SHF.L.U32 R11, R5, UR68, RZ ;  /* 0x00000044050b7c19 */ /* 0x000fc400080006ff */
[----:B------:R-:W-:Y:S02]  /*2e00*/  LOP3.LUT R8, R8, 0x1000000, R9, 0xf8, !PT ;  /* 0x0100000008087812 */ /* 0x000fe400078ef809 */
[----:B------:R-:W-:Y:S02]  /*2e10*/  SHF.R.U32.HI R9, RZ, 0x8, R10 ;  /* 0x00000008ff097819 */ /* 0x000fe4000001160a */
[C---:B------:R-:W-:Y:S01]  /*2e20*/  SHF.L.U32 R10, R5.reuse, UR18, RZ ;  /* 0x00000012050a7c19 */ /* 0x040fe200080006ff */
[----:B------:R-:W-:Y:S01]  /*2e30*/  UIADD3 UR18, UPT, UPT, UR31, -0x1, URZ ;  /* 0xffffffff1f127890 */ /* 0x000fe2000fffe0ff */
[----:B------:R-:W-:Y:S02]  /*2e40*/  LOP3.LUT R8, R8, 0x800000, R9, 0xf8, !PT ;  /* 0x0080000008087812 */ /* 0x000fe400078ef809 */
[----:B------:R-:W-:Y:S02]  /*2e50*/  SHF.R.U32.HI R9, RZ, 0x9, R10 ;  /* 0x00000009ff097819 */ /* 0x000fe4000001160a */
[----:B------:R-:W-:Y:S01]  /*2e60*/  SHF.L.U32 R10, R5, UR19, RZ ;  /* 0x00000013050a7c19 */ /* 0x000fe200080006ff */
[----:B0-----:R-:W-:Y:S01]  /*2e70*/  UIADD3 UR17, UPT, UPT, UR17, -0x1, URZ ;  /* 0xffffffff11117890 */ /* 0x001fe2000fffe0ff */
[----:B------:R-:W-:-:S02]  /*2e80*/  LOP3.LUT R8, R8, 0x400000, R9, 0xf8, !PT ;  /* 0x0040000008087812 */ /* 0x000fc400078ef809 */
[----:B------:R-:W-:Y:S02]  /*2e90*/  SHF.R.U32.HI R9, RZ, 0xa, R10 ;  /* 0x0000000aff097819 */ /* 0x000fe4000001160a */
[----:B------:R-:W-:Y:S01]  /*2ea0*/  SHF.L.U32 R10, R5, UR18, RZ ;  /* 0x00000012050a7c19 */ /* 0x000fe200080006ff */
[----:B------:R-:W-:Y:S01]  /*2eb0*/  UIADD3 UR18, UPT, UPT, UR16, -0x1, URZ ;  /* 0xffffffff10127890 */ /* 0x000fe2000fffe0ff */
[----:B------:R-:W-:Y:S01]  /*2ec0*/  LOP3.LUT R8, R8, 0x200000, R9, 0xf8, !PT ;  /* 0x0020000008087812 */ /* 0x000fe200078ef809 */
[----:B------:R-:W-:Y:S01]  /*2ed0*/  UIADD3 UR16, UPT, UPT, UR32, -0x1, URZ ;  /* 0xffffffff20107890 */ /* 0x000fe2000fffe0ff */
[----:B------:R-:W-:Y:S02]  /*2ee0*/  SHF.R.U32.HI R9, RZ, 0xb, R10 ;  /* 0x0000000bff097819 */ /* 0x000fe4000001160a */
[----:B------:R-:W-:Y:S02]  /*2ef0*/  SHF.R.U32.HI R11, RZ, 0xc, R11 ;  /* 0x0000000cff0b7819 */ /* 0x000fe4000001160b */
[----:B------:R-:W-:-:S02]  /*2f00*/  LOP3.LUT R8, R8, 0x100000, R9, 0xf8, !PT ;  /* 0x0010000008087812 */ /* 0x000fc400078ef809 */
[C---:B------:R-:W-:Y:S02]  /*2f10*/  SHF.L.U32 R9, R5.reuse, UR69, RZ ;  /* 0x0000004505097c19 */ /* 0x040fe400080006ff */
[C---:B------:R-:W-:Y:S01]  /*2f20*/  SHF.L.U32 R12, R5.reuse, UR16, RZ ;  /* 0x00000010050c7c19 */ /* 0x040fe200080006ff */
[----:B------:R-:W-:Y:S01]  /*2f30*/  UIADD3 UR16, UPT, UPT, UR33, -0x1, URZ ;  /* 0xffffffff21107890 */ /* 0x000fe2000fffe0ff */
[----:B------:R-:W-:Y:S02]  /*2f40*/  LOP3.LUT R8, R8, 0x80000, R11, 0xf8, !PT ;  /* 0x0008000008087812 */ /* 0x000fe400078ef80b */
[----:B------:R-:W-:Y:S02]  /*2f50*/  SHF.R.U32.HI R9, RZ, 0xd, R9 ;  /* 0x0000000dff097819 */ /* 0x000fe40000011609 */
[C---:B------:R-:W-:Y:S02]  /*2f60*/  SHF.L.U32 R10, R5.reuse, UR18, RZ ;  /* 0x00000012050a7c19 */ /* 0x040fe400080006ff */
[----:B------:R-:W-:Y:S01]  /*2f70*/  SHF.L.U32 R13, R5, UR16, RZ ;  /* 0x00000010050d7c19 */ /* 0x000fe200080006ff */
[----:B------:R-:W-:Y:S01]  /*2f80*/  UIADD3 UR16, UPT, UPT, UR34, -0x1, URZ ;  /* 0xffffffff22107890 */ /* 0x000fe2000fffe0ff */
[----:B------:R-:W-:-:S02]  /*2f90*/  LOP3.LUT R8, R8, 0x40000, R9, 0xf8, !PT ;  /* 0x0004000008087812 */ /* 0x000fc400078ef809 */
[C---:B------:R-:W-:Y:S02]  /*2fa0*/  SHF.L.U32 R11, R5.reuse, UR17, RZ ;  /* 0x00000011050b7c19 */ /* 0x040fe400080006ff */
[----:B------:R-:W-:Y:S02]  /*2fb0*/  SHF.R.U32.HI R9, RZ, 0xe, R10 ;  /* 0x0000000eff097819 */ /* 0x000fe4000001160a */
[----:B------:R-:W-:Y:S02]  /*2fc0*/  SHF.R.U32.HI R11, RZ, 0xf, R11 ;  /* 0x0000000fff0b7819 */ /* 0x000fe4000001160b */
[----:B------:R-:W-:Y:S02]  /*2fd0*/  LOP3.LUT R8, R8, 0x20000, R9, 0xf8, !PT ;  /* 0x0002000008087812 */ /* 0x000fe400078ef809 */
[----:B------:R-:W-:Y:S01]  /*2fe0*/  SHF.L.U32 R10, R5, UR16, RZ ;  /* 0x00000010050a7c19 */ /* 0x000fe200080006ff */
[----:B------:R-:W-:Y:S01]  /*2ff0*/  UIADD3 UR16, UPT, UPT, UR35, -0x1, URZ ;  /* 0xffffffff23107890 */ /* 0x000fe2000fffe0ff */
[----:B------:R-:W-:-:S02]  /*3000*/  LOP3.LUT R8, R8, 0x10000, R11, 0xf8, !PT ;  /* 0x0001000008087812 */ /* 0x000fc400078ef80b */
[----:B------:R-:W-:Y:S02]  /*3010*/  SHF.R.U32.HI R9, RZ, 0x10, R12 ;  /* 0x00000010ff097819 */ /* 0x000fe4000001160c */
[----:B------:R-:W-:Y:S02]  /*3020*/  SHF.R.U32.HI R13, RZ, 0x11, R13 ;  /* 0x00000011ff0d7819 */ /* 0x000fe4000001160d */
[----:B------:R-:W-:Y:S02]  /*3030*/  LOP3.LUT R8, R8, 0x8000, R9, 0xf8, !PT ;  /* 0x0000800008087812 */ /* 0x000fe400078ef809 */
[----:B------:R-:W-:Y:S02]  /*3040*/  SHF.L.U32 R11, R5, UR16, RZ ;  /* 0x00000010050b7c19 */ /* 0x000fe400080006ff */
[----:B------:R-:W-:Y:S01]  /*3050*/  LOP3.LUT R8, R8, 0x4000, R13, 0xf8, !PT ;  /* 0x0000400008087812 */ /* 0x000fe200078ef80d */
[----:B------:R-:W0:Y:S01]  /*3060*/  LDCU.128 UR16, c[0x3][0xb20] ;  /* 0x00c16400ff1077ac */ /* 0x000e220008000c00 */
[----:B------:R-:W-:-:S02]  /*3070*/  SHF.R.U32.HI R9, RZ, 0x12, R10 ;  /* 0x00000012ff097819 */ /* 0x000fc4000001160a */
[C---:B------:R-:W-:Y:S02]  /*3080*/  SHF.L.U32 R12, R5.reuse, UR36, RZ ;  /* 0x00000024050c7c19 */ /* 0x040fe400080006ff */
[----:B------:R-:W-:Y:S02]  /*3090*/  LOP3.LUT R8, R8, 0x2000, R9, 0xf8, !PT ;  /* 0x0000200008087812 */ /* 0x000fe400078ef809 */
[----:B------:R-:W-:Y:S02]  /*30a0*/  SHF.R.U32.HI R11, RZ, 0x13, R11 ;  /* 0x00000013ff0b7819 */ /* 0x000fe4000001160b */
[----:B------:R-:W-:Y:S02]  /*30b0*/  SHF.R.U32.HI R9, RZ, 0x14, R12 ;  /* 0x00000014ff097819 */ /* 0x000fe4000001160c */
[----:B------:R-:W-:Y:S02]  /*30c0*/  LOP3.LUT R8, R8, 0x1000, R11, 0xf8, !PT ;  /* 0x0000100008087812 */ /* 0x000fe400078ef80b */
[----:B------:R-:W-:-:S02]  /*30d0*/  SHF.L.U32 R15, R5, UR38, RZ ;  /* 0x00000026050f7c19 */ /* 0x000fc400080006ff */
[----:B------:R-:W-:Y:S02]  /*30e0*/  LOP3.LUT R8, R8, 0x800, R9, 0xf8, !PT ;  /* 0x0000080008087812 */ /* 0x000fe400078ef809 */
[----:B------:R-:W-:Y:S01]  /*30f0*/  SHF.R.U32.HI R9, RZ, 0x15, R14 ;  /* 0x00000015ff097819 */ /* 0x000fe2000001160e */
[----:B0-----:R-:W-:Y:S01]  /*3100*/  UIADD3 UR16, UPT, UPT, UR16, -0x1, URZ ;  /* 0xffffffff10107890 */ /* 0x001fe2000fffe0ff */
[----:B------:R-:W-:Y:S01]  /*3110*/  SHF.R.U32.HI R15, RZ, 0x16, R15 ;  /* 0x00000016ff0f7819 */ /* 0x000fe2000001160f */
[----:B------:R-:W-:Y:S01]  /*3120*/  UIADD3 UR17, UPT, UPT, UR17, -0x1, URZ ;  /* 0xffffffff11117890 */ /* 0x000fe2000fffe0ff */
[----:B------:R-:W-:Y:S01]  /*3130*/  LOP3.LUT R8, R8, 0x400, R9, 0xf8, !PT ;  /* 0x0000040008087812 */ /* 0x000fe200078ef809 */
[----:B------:R-:W-:Y:S01]  /*3140*/  UIADD3 UR18, UPT, UPT, UR18, -0x1, URZ ;  /* 0xffffffff12127890 */ /* 0x000fe2000fffe0ff */
[----:B------:R-:W-:Y:S01]  /*3150*/  SHF.L.U32 R9, R5, UR39, RZ ;  /* 0x0000002705097c19 */ /* 0x000fe200080006ff */
[----:B------:R-:W0:Y:S01]  /*3160*/  LDCU.128 UR36, c[0x3][0xb30] ;  /* 0x00c16600ff2477ac */ /* 0x000e220008000c00 */
[----:B------:R-:W-:-:S02]  /*3170*/  LOP3.LUT R8, R8, 0x200, R15, 0xf8, !PT ;  /* 0x0000020008087812 */ /* 0x000fc400078ef80f */
[----:B------:R-:W-:Y:S01]  /*3180*/  SHF.R.U32.HI R9, RZ, 0x17, R9 ;  /* 0x00000017ff097819 */ /* 0x000fe20000011609 */
[----:B------:R-:W-:Y:S01]  /*3190*/  UIADD3 UR19, UPT, UPT, UR19, -0x1, URZ ;  /* 0xffffffff13137890 */ /* 0x000fe2000fffe0ff */
[C---:B------:R-:W-:Y:S02]  /*31a0*/  SHF.L.U32 R10, R5.reuse, UR16, RZ ;  /* 0x00000010050a7c19 */ /* 0x040fe400080006ff */
[----:B------:R-:W-:Y:S02]  /*31b0*/  LOP3.LUT R8, R8, 0x100, R9, 0xf8, !PT ;  /* 0x0000010008087812 */ /* 0x000fe400078ef809 */
[C---:B------:R-:W-:Y:S02]  /*31c0*/  SHF.L.U32 R11, R5.reuse, UR17, RZ ;  /* 0x00000011050b7c19 */ /* 0x040fe400080006ff */
[----:B------:R-:W-:Y:S02]  /*31d0*/  SHF.R.U32.HI R9, RZ, 0x18, R10 ;  /* 0x00000018ff097819 */ /* 0x000fe4000001160a */
        /* <DEDUP_REMOVED lines=9> */
[----:B------:R-:W-:Y:S01]  /*3270*/  UIADD3 UR39, UPT, UPT, UR39, -0x1, URZ ;  /* 0xffffffff27277890 */ /* 0x000fe2000fffe0ff */
[----:B------:R-:W-:-:S02]  /*3280*/  LOP3.LUT R8, R8, 0x20, R9, 0xf8, !PT ;  /* 0x0000002008087812 */ /* 0x000fc400078ef809 */
[----:B------:R-:W-:Y:S02]  /*3290*/  SHF.R.U32.HI R9, RZ, 0x1b, R10 ;  /* 0x0000001bff097819 */ /* 0x000fe4000001160a */
[C---:B------:R-:W-:Y:S02]  /*32a0*/  SHF.L.U32 R10, R5.reuse, UR36, RZ ;  /* 0x00000024050a7c19 */ /* 0x040fe400080006ff */
[----:B------:R-:W-:Y:S02]  /*32b0*/  LOP3.LUT R8, R8, 0x10, R9, 0xf8, !PT ;  /* 0x0000001008087812 */ /* 0x000fe400078ef809 */
[C---:B------:R-:W-:Y:S02]  /*32c0*/  SHF.L.U32 R11, R5.reuse, UR37, RZ ;  /* 0x00000025050b7c19 */ /* 0x040fe400080006ff */
[----:B------:R-:W-:Y:S02]  /*32d0*/  SHF.R.U32.HI R9, RZ, 0x1c, R10 ;  /* 0x0000001cff097819 */ /* 0x000fe4000001160a */
[----:B------:R-:W-:-:S02]  /*32e0*/  SHF.L.U32 R10, R5, UR38, RZ ;  /* 0x00000026050a7c19 */ /* 0x000fc400080006ff */
[----:B------:R-:W-:Y:S02]  /*32f0*/  SHF.R.U32.HI R11, RZ, 0x1d, R11 ;  /* 0x0000001dff0b7819 */ /* 0x000fe4000001160b */
[----:B------:R-:W-:Y:S02]  /*3300*/  LOP3.LUT R8, R8, 0x8, R9, 0xf8, !PT ;  /* 0x0000000808087812 */ /* 0x000fe400078ef809 */
[----:B------:R-:W-:Y:S02]  /*3310*/  SHF.R.U32.HI R9, RZ, 0x1e, R10 ;  /* 0x0000001eff097819 */ /* 0x000fe4000001160a */
[----:B------:R-:W-:Y:S02]  /*3320*/  LOP3.LUT R8, R8, 0x4, R11, 0xf8, !PT ;  /* 0x0000000408087812 */ /* 0x000fe400078ef80b */
[----:B------:R-:W-:Y:S01]  /*3330*/  SHF.L.U32 R11, R5, UR39, RZ ;  /* 0x00000027050b7c19 */ /* 0x000fe200080006ff */
[----:B------:R-:W-:Y:S01]  /*3340*/  IMAD.MOV.U32 R5, RZ, RZ, R4 ;  /* 0x000000ffff057224 */ /* 0x000fe200078e0004 */
[----:B------:R-:W-:-:S04]  /*3350*/  LOP3.LUT R8, R8, 0x2, R9, 0xf8, !PT ;  /* 0x0000000208087812 */ /* 0x000fc800078ef809 */
[----:B------:R-:W-:-:S04]  /*3360*/  LEA.HI R11, R11, R8, RZ, 0x1 ;  /* 0x000000080b0b7211 */ /* 0x000fc800078f08ff */
[----:B------:R-:W-:Y:S01]  /*3370*/  LOP3.LUT R4, R11, R6, RZ, 0x3c, !PT ;  /* 0x000000060b047212 */ /* 0x000fe200078e3cff */
[----:B------:R-:W-:Y:S01]  /*3380*/  IMAD.MOV.U32 R6, RZ, RZ, R5 ;  /* 0x000000ffff067224 */ /* 0x000fe200078e0005 */
[----:B------:R-:W-:Y:S06]  /*3390*/  BRA.U UP0, `(.L_x_3) ;  /* 0xffffffe9004c7547 */ /* 0x000fec000b83ffff */
[----:B------:R-:W0:Y:S01]  /*33a0*/  LDCU.128 UR24, c[0x3][0x100] ;  /* 0x00c02000ff1877ac */ /* 0x000e220008000c00 */
[----:B------:R-:W1:Y:S01]  /*33b0*/  LDCU.128 UR20, c[0x3][0x110] ;  /* 0x00c02200ff1477ac */ /* 0x000e620008000c00 */
[----:B------:R-:W2:Y:S01]  /*33c0*/  LDCU.128 UR32, c[0x3][0x130] ;  /* 0x00c02600ff2077ac */ /* 0x000ea20008000c00 */
[----:B------:R-:W3:Y:S01]  /*33d0*/  LDCU.128 UR16, c[0x3][0x120] ;  /* 0x00c02400ff1077ac */ /* 0x000ee20008000c00 */
[----:B------:R-:W4:Y:S01]  /*33e0*/  LDCU.128 UR28, c[0x3][0x140] ;  /* 0x00c02800ff1c77ac */ /* 0x000f220008000c00 */
[----:B0-----:R-:W-:Y:S02]  /*33f0*/  UIADD3 UR24, UPT, UPT, UR24, -0x1, URZ ;  /* 0xffffffff18187890 */ /* 0x001fe4000fffe0ff */
[----:B-1----:R-:W-:Y:S02]  /*3400*/  UIADD3 UR39, UPT, UPT, UR21, -0x1, URZ ;  /* 0xffffffff15277890 */ /* 0x002fe4000fffe0ff */
[----:B------:R-:W-:Y:S02]  /*3410*/  UIADD3 UR20, UPT, UPT, UR20, -0x1, URZ ;  /* 0xffffffff14147890 */ /* 0x000fe4000fffe0ff */
[----:B--2---:R-:W-:Y:S01]  /*3420*/  UIADD3 UR21, UPT, UPT, UR33, -0x1, URZ ;  /* 0xffffffff21157890 */ /* 0x004fe2000fffe0ff */
[C-C-:B------:R-:W-:Y:S01]  /*3430*/  SHF.L.U64.HI R11, R5.reuse, UR24, R4.reuse ;  /* 0x00000018050b7c19 */ /* 0x140fe20008010204 */
[----:B------:R-:W-:Y:S01]  /*3440*/  UIADD3 UR77, UPT, UPT, UR25, -0x1, URZ ;  /* 0xffffffff194d7890 */ /* 0x000fe2000fffe0ff */
[C-C-:B------:R-:W-:Y:S01]  /*3450*/  SHF.L.U64.HI R14, R5.reuse, UR39, R4.reuse ;  /* 0x00000027050e7c19 */ /* 0x140fe20008010204 */
[----:B---3--:R-:W-:Y:S01]  /*3460*/  UIADD3 UR16, UPT, UPT, UR16, -0x1, URZ ;  /* 0xffffffff10107890 */ /* 0x008fe2000fffe0ff */
[C-C-:B------:R-:W-:Y:S01]  /*3470*/  SHF.L.U64.HI R13, R5.reuse, UR20, R4.reuse ;  /* 0x00000014050d7c19 */ /* 0x140fe20008010204 */
[----:B------:R-:W-:Y:S01]  /*3480*/  UIADD3 UR17, UPT, UPT, UR17, -0x1, URZ ;  /* 0xffffffff11117890 */ /* 0x000fe2000fffe0ff */
[----:B------:R-:W-:Y:S01]  /*3490*/  LOP3.LUT R14, R14, 0x80000000, RZ, 0xc0, !PT ;  /* 0x800000000e0e7812 */ /* 0x000fe200078ec0ff */
[----:B------:R-:W-:Y:S01]  /*34a0*/  UIADD3 UR18, UPT, UPT, UR18, -0x1, URZ ;  /* 0xffffffff12127890 */ /* 0x000fe2000fffe0ff */
[C-C-:B------:R-:W-:Y:S01]  /*34b0*/  SHF.L.U64.HI R17, R5.reuse, UR77, R4.reuse ;  /* 0x0000004d05117c19 */ /* 0x140fe20008010204 */
[----:B------:R-:W-:Y:S01]  /*34c0*/  UIADD3 UR19, UPT, UPT, UR19, -0x1, URZ ;  /* 0xffffffff13137890 */ /* 0x000fe2000fffe0ff */
[----:B------:R-:W-:Y:S01]  /*34d0*/  SHF.L.U64.HI R6, R5, UR16, R4 ;  /* 0x0000001005067c19 */ /* 0x000fe20008010204 */
[----:B------:R-:W-:Y:S01]  /*34e0*/  UIADD3 UR4, UPT, UPT, UR26, -0x1, URZ ;  /* 0xffffffff1a047890 */ /* 0x000fe2000fffe0ff */
[----:B------:R-:W-:Y:S01]  /*34f0*/  LOP3.LUT R17, R17, 0x80000000, RZ, 0xc0, !PT ;  /* 0x8000000011117812 */ /* 0x000fe200078ec0ff */
[----:B------:R-:W-:Y:S01]  /*3500*/  UIADD3 UR38, UPT, UPT, UR27, -0x1, URZ ;  /* 0xffffffff1b267890 */ /* 0x000fe2000fffe0ff */
[----:B------:R-:W-:Y:S01]  /*3510*/  LOP3.LUT R13, R13, 0x80000000, RZ, 0xc0, !PT ;  /* 0x800000000d0d7812 */ /* 0x000fe200078ec0ff */
[----:B------:R-:W0:Y:S01]  /*3520*/  LDCU.128 UR24, c[0x3][0x150] ;  /* 0x00c02a00ff1877ac */ /* 0x000e220008000c00 */
[----:B------:R-:W-:-:S02]  /*3530*/  SHF.R.U32.HI R16, RZ, 0x1, R17 ;  /* 0x00000001ff107819 */ /* 0x000fc40000011611 */
[C-C-:B------:R-:W-:Y:S01]  /*3540*/  SHF.L.U64.HI R12, R5.reuse, UR4, R4.reuse ;  /* 0x00000004050c7c19 */ /* 0x140fe20008010204 */
[----:B------:R-:W-:Y:S01]  /*3550*/  UIADD3 UR36, UPT, UPT, UR22, -0x1, URZ ;  /* 0xffffffff16247890 */ /* 0x000fe2000fffe0ff */
[----:B------:R-:W-:Y:S01]  /*3560*/  SHF.L.U64.HI R15, R5, UR38, R4 ;  /* 0x00000026050f7c19 */ /* 0x000fe20008010204 */
[----:B------:R-:W-:Y:S01]  /*3570*/  UIADD3 UR37, UPT, UPT, UR23, -0x1, URZ ;  /* 0xffffffff17257890 */ /* 0x000fe2000fffe0ff */
[----:B------:R-:W-:Y:S01]  /*3580*/  LOP3.LUT R12, R12, 0x80000000, RZ, 0xc0, !PT ;  /* 0x800000000c0c7812 */ /* 0x000fe200078ec0ff */
[----:B------:R-:W-:Y:S01]  /*3590*/  UMOV UR4, UR21 ;  /* 0x0000001500047c82 */ /* 0x000fe20008000000 */
[----:B------:R-:W1:Y:S01]  /*35a0*/  LDCU.128 UR20, c[0x3][0x160] ;  /* 0x00c02c00ff1477ac */ /* 0x000e620008000c00 */
[----:B------:R-:W-:Y:S02]  /*35b0*/  LOP3.LUT R15, R15, 0x80000000, RZ, 0xc0, !PT ;  /* 0x800000000f0f7812 */ /* 0x000fe400078ec0ff */
[----:B------:R-:W-:Y:S01]  /*35c0*/  LOP3.LUT R16, R16, 0x80000000, R11, 0xf8, !PT ;  /* 0x8000000010107812 */ /* 0x000fe200078ef80b */
[----:B------:R-:W-:Y:S01]  /*35d0*/  UMOV UR33, UR17 ;  /* 0x0000001100217c82 */ /* 0x000fe20008000000 */
[----:B------:R-:W-:Y:S01]  /*35e0*/  UMOV UR77, UR18 ;  /* 0x00000012004d7c82 */ /* 0x000fe20008000000 */
[----:B------:R-:W-:Y:S01]  /*35f0*/  UMOV UR39, UR19 ;  /* 0x0000001300277c82 */ /* 0x000fe20008000000 */
[----:B------:R-:W2:Y:S01]  /*3600*/  LDCU.128 UR16, c[0x3][0x170] ;  /* 0x00c02e00ff1077ac */ /* 0x000ea20008000c00 */
[----:B------:R-:W-:-:S02]  /*3610*/  SHF.R.U64 R11, RZ, 0x2, R12 ;  /* 0x00000002ff0b7819 */ /* 0x000fc4000000120c */
[----:B------:R-:W-:Y:S01]  /*3620*/  SHF.R.U64 R10, RZ, 0x3, R15 ;  /* 0x00000003ff0a7819 */ /* 0x000fe2000000120f */
[----:B------:R-:W-:Y:S01]  /*3630*/  UIADD3 UR32, UPT, UPT, UR32, -0x1, URZ ;  /* 0xffffffff20207890 */ /* 0x000fe2000fffe0ff */
[----:B------:R-:W-:Y:S01]  /*3640*/  SHF.R.U64 R17, RZ, 0x1, R17 ;  /* 0x00000001ff117819 */ /* 0x000fe20000001211 */
[----:B------:R-:W-:Y:S01]  /*3650*/  UIADD3 UR34, UPT, UPT, UR34, -0x1, URZ ;  /* 0xffffffff22227890 */ /* 0x000fe2000fffe0ff */
[----:B------:R-:W-:Y:S01]  /*3660*/  SHF.R.U32.HI R12, RZ, 0x2, R12 ;  /* 0x00000002ff0c7819 */ /* 0x000fe2000001160c */
[----:B------:R-:W-:Y:S01]  /*3670*/  UIADD3 UR35, UPT, UPT, UR35, -0x1, URZ ;  /* 0xffffffff23237890 */ /* 0x000fe2000fffe0ff */
[----:B------:R-:W-:Y:S01]  /*3680*/  SHF.R.U32.HI R15, RZ, 0x3, R15 ;  /* 0x00000003ff0f7819 */ /* 0x000fe2000001160f */
[----:B----4-:R-:W-:Y:S01]  /*3690*/  UIADD3 UR28, UPT, UPT, UR28, -0x1, URZ ;  /* 0xffffffff1c1c7890 */ /* 0x010fe2000fffe0ff */
[----:B------:R-:W-:Y:S01]  /*36a0*/  SHF.L.U64.HI R9, R5, UR36, R4 ;  /* 0x0000002405097c19 */ /* 0x000fe20008010204 */
[----:B------:R-:W-:Y:S01]  /*36b0*/  UMOV UR36, UR32 ;  /* 0x0000002000247c82 */ /* 0x000fe20008000000 */
[----:B0-----:R-:W-:Y:S01]  /*36c0*/  UIADD3 UR32, UPT, UPT, UR25, -0x1, URZ ;  /* 0xffffffff19207890 */ /* 0x001fe2000fffe0ff */
[----:B------:R-:W-:Y:S01]  /*36d0*/  LOP3.LUT R10, R10, R11, R17, 0xfe, !PT ;  /* 0x0000000b0a0a7212 */ /* 0x000fe200078efe11 */
[----:B------:R-:W-:Y:S01]  /*36e0*/  UIADD3 UR29, UPT, UPT, UR29, -0x1, URZ ;  /* 0xffffffff1d1d7890 */ /* 0x000fe2000fffe0ff */
[----:B------:R-:W-:Y:S01]  /*36f0*/  LOP3.LUT R15, R15, R12, R16, 0xfe, !PT ;  /* 0x0000000c0f0f7212 */ /* 0x000fe200078efe10 */
[----:B------:R-:W-:Y:S01]  /*3700*/  UMOV UR25, UR4 ;  /* 0x0000000400197c82 */ /* 0x000fe20008000000 */
[--C-:B------:R-:W-:Y:S01]  /*3710*/  SHF.R.U64 R11, RZ, 0x4, R13.reuse ;  /* 0x00000004ff0b7819 */ /* 0x100fe2000000120d */
[----:B-1----:R-:W-:Y:S01]  /*3720*/  UIADD3 UR4, UPT, UPT, UR20, -0x1, URZ ;  /* 0xffffffff14047890 */ /* 0x002fe2000fffe0ff */
[----:B------:R-:W-:Y:S01]  /*3730*/  SHF.R.U64 R12, RZ, 0x5, R14 ;  /* 0x00000005ff0c7819 */ /* 0x000fe2000000120e */
[----:B------:R-:W-:Y:S01]  /*3740*/  UIADD3 UR30, UPT, UPT, UR30, -0x1, URZ ;  /* 0xffffffff1e1e7890 */ /* 0x000fe2000fffe0ff */
[----:B------:R-:W-:Y:S01]  /*3750*/  SHF.L.U64.HI R8, R5, UR37, R4 ;  /* 0x0000002505087c19 */ /* 0x000fe20008010204 */
[----:B------:R-:W-:Y:S01]  /*3760*/  UMOV UR20, UR25 ;  /* 0x0000001900147c82 */ /* 0x000fe20008000000 */
[----:B------:R-:W-:Y:S01]  /*3770*/  SHF.R.U32.HI R13, RZ, 0x4, R13 ;  /* 0x00000004ff0d7819 */ /* 0x000fe2000001160d */
[----:B--2---:R-:W-:Y:S01]  /*3780*/  UIADD3 UR25, UPT, UPT, UR16, -0x1, URZ ;  /* 0xffffffff10197890 */ /* 0x004fe2000fffe0ff */
[----:B------:R-:W-:Y:S01]  /*3790*/  SHF.R.U32.HI R14, RZ, 0x5, R14 ;  /* 0x00000005ff0e7819 */ /* 0x000fe2000001160e */
[----:B------:R-:W-:Y:S01]  /*37a0*/  UIADD3 UR37, UPT, UPT, UR26, -0x1, URZ ;  /* 0xffffffff1a257890 */ /* 0x000fe2000fffe0ff */
[----:B------:R-:W-:Y:S01]  /*37b0*/  LOP3.LUT R12, R12, R11, R10, 0xfe, !PT ;  /* 0x0000000b0c0c7212 */ /* 0x000fe200078efe0a */
[----:B------:R-:W-:Y:S01]  /*37c0*/  UMOV UR16, UR33 ;  /* 0x0000002100107c82 */ /* 0x000fe20008000000 */
[----:B------:R-:W-:Y:S01]  /*37d0*/  LOP3.LUT R14, R14, R13, R15, 0xfe, !PT ;  /* 0x0000000d0e0e7212 */ /* 0x000fe200078efe0f */
[----:B------:R-:W-:Y:S01]  /*37e0*/  UIADD3 UR26, UPT, UPT, UR21, -0x1, URZ ;  /* 0xffffffff151a7890 */ /* 0x000fe2000fffe0ff */
[----:B------:R-:W-:Y:S01]  /*37f0*/  LOP3.LUT R11, R9, 0x80000000, RZ, 0xc0, !PT ;  /* 0x80000000090b7812 */ /* 0x000fe200078ec0ff */
[----:B------:R-:W-:Y:S01]  /*3800*/  UIADD3 UR31, UPT, UPT, UR31, -0x1, URZ ;  /* 0xffffffff1f1f7890 */ /* 0x000fe2000fffe0ff */
[----:B------:R-:W-:Y:S01]  /*3810*/  LOP3.LUT R10, R8, 0x80000000, RZ, 0xc0, !PT ;  /* 0x80000000080a7812 */ /* 0x000fe200078ec0ff */
[----:B------:R-:W-:Y:S01]  /*3820*/  UMOV UR21, UR36 ;  /* 0x0000002400157c82 */ /* 0x000fe20008000000 */
[----:B------:R-:W-:Y:S01]  /*3830*/  SHF.L.U64.HI R13, R5, UR16, R4 ;  /* 0x00000010050d7c19 */ /* 0x000fe20008010204 */
        /* <DEDUP_REMOVED lines=10> */
[----:B------:R-:W-:Y:S01]  /*38e0*/  UMOV UR23, UR77 ;  /* 0x0000004d00177c82 */ /* 0x000fe20008000000 */
[----:B------:R-:W-:Y:S01]  /*38f0*/  SHF.R.U64 R9, RZ, 0x8, R6 ;  /* 0x00000008ff097819 */ /* 0x000fe20000001206 */
[----:B------:R-:W-:Y:S01]  /*3900*/  UIADD3 UR27, UPT, UPT, UR17, -0x1, URZ ;  /* 0xffffffff111b7890 */ /* 0x000fe2000fffe0ff */
[----:B------:R-:W-:Y:S01]  /*3910*/  SHF.R.U64 R12, RZ, 0x9, R13 ;  /* 0x00000009ff0c7819 */ /* 0x000fe2000000120d */
[----:B------:R-:W-:Y:S01]  /*3920*/  UIADD3 UR33, UPT, UPT, UR18, -0x1, URZ ;  /* 0xffffffff12217890 */ /* 0x000fe2000fffe0ff */
[----:B------:R-:W-:Y:S01]  /*3930*/  SHF.R.U32.HI R11, RZ, 0x6, R11 ;  /* 0x00000006ff0b7819 */ /* 0x000fe2000001160b */
[----:B------:R-:W-:Y:S01]  /*3940*/  UIADD3 UR77, UPT, UPT, UR19, -0x1, URZ ;  /* 0xffffffff134d7890 */ /* 0x000fe2000fffe0ff */
[----:B------:R-:W-:Y:S01]  /*3950*/  SHF.R.U32.HI R10, RZ, 0x7, R10 ;  /* 0x00000007ff0a7819 */ /* 0x000fe2000001160a */
[----:B------:R-:W0:Y:S01]  /*3960*/  LDCU.128 UR16, c[0x3][0x190] ;  /* 0x00c03200ff1077ac */ /* 0x000e220008000c00 */
[----:B------:R-:W-:-:S02]  /*3970*/  LOP3.LUT R12, R12, R9, R8, 0xfe, !PT ;  /* 0x000000090c0c7212 */ /* 0x000fc400078efe08 */
[C-C-:B------:R-:W-:Y:S02]  /*3980*/  SHF.L.U64.HI R9, R5.reuse, UR23, R4.reuse ;  /* 0x0000001705097c19 */ /* 0x140fe40008010204 */
[----:B------:R-:W-:Y:S02]  /*3990*/  SHF.L.U64.HI R16, R5, UR22, R4 ;  /* 0x0000001605107c19 */ /* 0x000fe40008010204 */
[----:B------:R-:W-:Y:S02]  /*39a0*/  LOP3.LUT R10, R10, R11, R14, 0xfe, !PT ;  /* 0x0000000b0a0a7212 */ /* 0x000fe400078efe0e */
[----:B------:R-:W-:Y:S02]  /*39b0*/  SHF.R.U32.HI R6, RZ, 0x8, R6 ;  /* 0x00000008ff067819 */ /* 0x000fe40000011606 */
[----:B------:R-:W-:Y:S02]  /*39c0*/  SHF.R.U32.HI R13, RZ, 0x9, R13 ;  /* 0x00000009ff0d7819 */ /* 0x000fe4000001160d */
[----:B------:R-:W-:-:S02]  /*39d0*/  LOP3.LUT R9, R9, 0x80000000, RZ, 0xc0, !PT ;  /* 0x8000000009097812 */ /* 0x000fc400078ec0ff */
[----:B------:R-:W-:Y:S02]  /*39e0*/  LOP3.LUT R16, R16, 0x80000000, RZ, 0xc0, !PT ;  /* 0x8000000010107812 */ /* 0x000fe400078ec0ff */
[----:B------:R-:W-:Y:S02]  /*39f0*/  LOP3.LUT R13, R13, R6, R10, 0xfe, !PT ;  /* 0x000000060d0d7212 */ /* 0x000fe400078efe0a */
[C-C-:B------:R-:W-:Y:S02]  /*3a00*/  SHF.L.U64.HI R6, R5.reuse, UR21, R4.reuse ;  /* 0x0000001505067c19 */ /* 0x140fe40008010204 */
[----:B------:R-:W-:Y:S01]  /*3a10*/  SHF.L.U64.HI R8, R5, UR20, R4 ;  /* 0x0000001405087c19 */ /* 0x000fe20008010204 */
[----:B------:R-:W1:Y:S01]  /*3a20*/  LDCU.128 UR20, c[0x3][0x180] ;  /* 0x00c03000ff1477ac */ /* 0x000e620008000c00 */
[----:B------:R-:W-:Y:S02]  /*3a30*/  SHF.R.U64 R10, RZ, 0xa, R9 ;  /* 0x0000000aff0a7819 */ /* 0x000fe40000001209 */
[----:B------:R-:W-:-:S02]  /*3a40*/  SHF.R.U64 R11, RZ, 0xb, R16 ;  /* 0x0000000bff0b7819 */ /* 0x000fc40000001210 */
[----:B------:R-:W-:Y:S02]  /*3a50*/  SHF.R.U32.HI R9, RZ, 0xa, R9 ;  /* 0x0000000aff097819 */ /* 0x000fe40000011609 */
[----:B------:R-:W-:Y:S02]  /*3a60*/  SHF.R.U32.HI R16, RZ, 0xb, R16 ;  /* 0x0000000bff107819 */ /* 0x000fe40000011610 */
[----:B------:R-:W-:Y:S02]  /*3a70*/  LOP3.LUT R6, R6, 0x80000000, RZ, 0xc0, !PT ;  /* 0x8000000006067812 */ /* 0x000fe400078ec0ff */
[----:B------:R-:W-:Y:S02]  /*3a80*/  LOP3.LUT R8, R8, 0x80000000, RZ, 0xc0, !PT ;  /* 0x8000000008087812 */ /* 0x000fe400078ec0ff */
[----:B------:R-:W-:Y:S02]  /*3a90*/  LOP3.LUT R11, R11, R10, R12, 0xfe, !PT ;  /* 0x0000000a0b0b7212 */ /* 0x000fe400078efe0c */
[----:B------:R-:W-:-:S02]  /*3aa0*/  LOP3.LUT R16, R16, R9, R13, 0xfe, !PT ;  /* 0x0000000910107212 */ /* 0x000fc400078efe0d */
[----:B------:R-:W-:Y:S01]  /*3ab0*/  SHF.R.U64 R12, RZ, 0xc, R6 ;  /* 0x0000000cff0c7819 */ /* 0x000fe20000001206 */
[----:B-1----:R-:W-:Y:S01]  /*3ac0*/  UIADD3 UR21, UPT, UPT, UR21, -0x1, URZ ;  /* 0xffffffff15157890 */ /* 0x002fe2000fffe0ff */
[----:B------:R-:W-:Y:S01]  /*3ad0*/  SHF.R.U64 R15, RZ, 0xd, R8 ;  /* 0x0000000dff0f7819 */ /* 0x000fe20000001208 */
[----:B------:R-:W-:Y:S01]  /*3ae0*/  UIADD3 UR22, UPT, UPT, UR22, -0x1, URZ ;  /* 0xffffffff16167890 */ /* 0x000fe2000fffe0ff */
[C-C-:B------:R-:W-:Y:S01]  /*3af0*/  SHF.L.U64.HI R9, R5.reuse, UR34, R4.reuse ;  /* 0x0000002205097c19 */ /* 0x140fe20008010204 */
[----:B------:R-:W-:Y:S01]  /*3b00*/  UIADD3 UR20, UPT, UPT, UR20, -0x1, URZ ;  /* 0xffffffff14147890 */ /* 0x000fe2000fffe0ff */
[----:B------:R-:W-:Y:S01]  /*3b10*/  SHF.L.U64.HI R10, R5, UR35, R4 ;  /* 0x00000023050a7c19 */ /* 0x000fe20008010204 */
[----:B0-----:R-:W-:Y:S01]  /*3b20*/  UIADD3 UR34, UPT, UPT, UR18, -0x1, URZ ;  /* 0xffffffff12227890 */ /* 0x001fe2000fffe0ff */
[----:B------:R-:W-:Y:S02]  /*3b30*/  LOP3.LUT R15, R15, R12, R11, 0xfe, !PT ;  /* 0x0000000c0f0f7212 */ /* 0x000fe400078efe0b */
[----:B------:R-:W-:-:S02]  /*3b40*/  LOP3.LUT R9, R9, 0x80000000, RZ, 0xc0, !PT ;  /* 0x8000000009097812 */ /* 0x000fc400078ec0ff */
[----:B------:R-:W-:Y:S02]  /*3b50*/  LOP3.LUT R10, R10, 0x80000000, RZ, 0xc0, !PT ;  /* 0x800000000a0a7812 */ /* 0x000fe400078ec0ff */
[C-C-:B------:R-:W-:Y:S01]  /*3b60*/  SHF.L.U64.HI R11, R5.reuse, UR28, R4.reuse ;  /* 0x0000001c050b7c19 */ /* 0x140fe20008010204 */
[----:B------:R-:W-:Y:S01]  /*3b70*/  UIADD3 UR28, UPT, UPT, UR16, -0x1, URZ ;  /* 0xffffffff101c7890 */ /* 0x000fe2000fffe0ff */
[----:B------:R-:W-:Y:S02]  /*3b80*/  SHF.L.U64.HI R12, R5, UR29, R4 ;  /* 0x0000001d050c7c19 */ /* 0x000fe40008010204 */
[----:B------:R-:W-:Y:S02]  /*3b90*/  SHF.R.U64 R14, RZ, 0xe, R9 ;  /* 0x0000000eff0e7819 */ /* 0x000fe40000001209 */
[----:B------:R-:W-:Y:S02]  /*3ba0*/  SHF.R.U64 R13, RZ, 0xf, R10 ;  /* 0x0000000fff0d7819 */ /* 0x000fe4000000120a */
[----:B------:R-:W-:-:S02]  /*3bb0*/  LOP3.LUT R11, R11, 0x80000000, RZ, 0xc0, !PT ;  /* 0x800000000b0b7812 */ /* 0x000fc400078ec0ff */
[----:B------:R-:W-:Y:S02]  /*3bc0*/  LOP3.LUT R12, R12, 0x80000000, RZ, 0xc0, !PT ;  /* 0x800000000c0c7812 */ /* 0x000fe400078ec0ff */
[----:B------:R-:W-:Y:S02]  /*3bd0*/  SHF.R.U32.HI R17, RZ, 0xc, R6 ;  /* 0x0000000cff117819 */ /* 0x000fe40000011606 */
[----:B------:R-:W-:Y:S02]  /*3be0*/  LOP3.LUT R6, R13, R14, R15, 0xfe, !PT ;  /* 0x0000000e0d067212 */ /* 0x000fe400078efe0f */
[----:B------:R-:W-:Y:S02]  /*3bf0*/  SHF.R.U32.HI R8, RZ, 0xd, R8 ;  /* 0x0000000dff087819 */ /* 0x000fe40000011608 */
[----:B------:R-:W-:Y:S02]  /*3c00*/  SHF.R.U64 R15, RZ, 0x10, R11 ;  /* 0x00000010ff0f7819 */ /* 0x000fe4000000120b */
[----:B------:R-:W-:-:S02]  /*3c10*/  SHF.R.U64 R14, RZ, 0x11, R12 ;  /* 0x00000011ff0e7819 */ /* 0x000fc4000000120c */
[C-C-:B------:R-:W-:Y:S02]  /*3c20*/  SHF.L.U64.HI R19, R5.reuse, UR30, R4.reuse ;  /* 0x0000001e05137c19 */ /* 0x140fe40008010204 */
[----:B------:R-:W-:Y:S02]  /*3c30*/  SHF.L.U64.HI R20, R5, UR31, R4 ;  /* 0x0000001f05147c19 */ /* 0x000fe40008010204 */
[----:B------:R-:W-:Y:S02]  /*3c40*/  LOP3.LUT R13, R8, R17, R16, 0xfe, !PT ;  /* 0x00000011080d7212 */ /* 0x000fe400078efe10 */
[----:B------:R-:W-:Y:S02]  /*3c50*/  LOP3.LUT R14, R14, R15, R6, 0xfe, !PT ;  /* 0x0000000f0e0e7212 */ /* 0x000fe400078efe06 */
[----:B------:R-:W-:Y:S02]  /*3c60*/  LOP3.LUT R19, R19, 0x80000000, RZ, 0xc0, !PT ;  /* 0x8000000013137812 */ /* 0x000fe400078ec0ff */
[----:B------:R-:W-:-:S02]  /*3c70*/  LOP3.LUT R20, R20, 0x80000000, RZ, 0xc0, !PT ;  /* 0x8000000014147812 */ /* 0x000fc400078ec0ff */
[C-C-:B------:R-:W-:Y:S02]  /*3c80*/  SHF.L.U64.HI R6, R5.reuse, UR24, R4.reuse ;  /* 0x0000001805067c19 */ /* 0x140fe40008010204 */
[----:B------:R-:W-:Y:S01]  /*3c90*/  SHF.L.U64.HI R8, R5, UR32, R4 ;  /* 0x0000002005087c19 */ /* 0x000fe20008010204 */
[----:B------:R-:W-:Y:S01]  /*3ca0*/  UIADD3 UR32, UPT, UPT, UR17, -0x1, URZ ;  /* 0xffffffff11207890 */ /* 0x000fe2000fffe0ff */
[----:B------:R-:W-:Y:S02]  /*3cb0*/  SHF.R.U32.HI R17, RZ, 0xe, R9 ;  /* 0x0000000eff117819 */ /* 0x000fe40000011609 */
[----:B------:R-:W-:Y:S02]  /*3cc0*/  SHF.R.U32.HI R10, RZ, 0xf, R10 ;  /* 0x0000000fff0a7819 */ /* 0x000fe4000001160a */
[----:B------:R-:W-:Y:S02]  /*3cd0*/  SHF.R.U64 R15, RZ, 0x12, R19 ;  /* 0x00000012ff0f7819 */ /* 0x000fe40000001213 */
[----:B------:R-:W-:-:S02]  /*3ce0*/  SHF.R.U64 R16, RZ, 0x13, R20 ;  /* 0x00000013ff107819 */ /* 0x000fc40000001214 */
[----:B------:R-:W-:Y:S02]  /*3cf0*/  LOP3.LUT R6, R6, 0x80000000, RZ, 0xc0, !PT ;  /* 0x8000000006067812 */ /* 0x000fe400078ec0ff */
[----:B------:R-:W-:Y:S02]  /*3d00*/  LOP3.LUT R8, R8, 0x80000000, RZ, 0xc0, !PT ;  /* 0x8000000008087812 */ /* 0x000fe400078ec0ff */
[----:B------:R-:W-:Y:S02]  /*3d10*/  LOP3.LUT R17, R10, R17, R13, 0xfe, !PT ;  /* 0x000000110a117212 */ /* 0x000fe400078efe0d */
[C-C-:B------:R-:W-:Y:S02]  /*3d20*/  SHF.L.U64.HI R9, R5.reuse, UR37, R4.reuse ;  /* 0x0000002505097c19 */ /* 0x140fe40008010204 */
[----:B------:R-:W-:Y:S02]  /*3d30*/  SHF.L.U64.HI R10, R5, UR38, R4 ;  /* 0x00000026050a7c19 */ /* 0x000fe40008010204 */
[----:B------:R-:W-:-:S02]  /*3d40*/  LOP3.LUT R16, R16, R15, R14, 0xfe, !PT ;  /* 0x0000000f10107212 */ /* 0x000fc400078efe0e */
[----:B------:R-:W-:Y:S02]  /*3d50*/  SHF.R.U64 R15, RZ, 0x14, R6 ;  /* 0x00000014ff0f7819 */ /* 0x000fe40000001206 */
[----:B------:R-:W-:Y:S02]  /*3d60*/  SHF.R.U64 R14, RZ, 0x15, R8 ;  /* 0x00000015ff0e7819 */ /* 0x000fe40000001208 */
[----:B------:R-:W-:Y:S02]  /*3d70*/  LOP3.LUT R9, R9, 0x80000000, RZ, 0xc0, !PT ;  /* 0x8000000009097812 */ /* 0x000fe400078ec0ff */
[----:B------:R-:W-:Y:S02]  /*3d80*/  LOP3.LUT R10, R10, 0x80000000, RZ, 0xc0, !PT ;  /* 0x800000000a0a7812 */ /* 0x000fe400078ec0ff */
[----:B------:R-:W-:Y:S02]  /*3d90*/  LOP3.LUT R13, R14, R15, R16, 0xfe, !PT ;  /* 0x0000000f0e0d7212 */ /* 0x000fe400078efe10 */
[----:B------:R-:W-:-:S02]  /*3da0*/  SHF.R.U32.HI R16, RZ, 0x10, R11 ;  /* 0x00000010ff107819 */ /* 0x000fc4000001160b */
[----:B------:R-:W-:Y:S02]  /*3db0*/  SHF.R.U32.HI R23, RZ, 0x11, R12 ;  /* 0x00000011ff177819 */ /* 0x000fe4000001160c */
[----:B------:R-:W-:Y:S02]  /*3dc0*/  SHF.R.U64 R14, RZ, 0x16, R9 ;  /* 0x00000016ff0e7819 */ /* 0x000fe40000001209 */
[----:B------:R-:W-:Y:S02]  /*3dd0*/  SHF.R.U64 R11, RZ, 0x17, R10 ;  /* 0x00000017ff0b7819 */ /* 0x000fe4000000120a */
[C-C-:B------:R-:W-:Y:S01]  /*3de0*/  SHF.L.U64.HI R12, R5.reuse, UR4, R4.reuse ;  /* 0x00000004050c7c19 */ /* 0x140fe20008010204 */
[----:B------:R-:W-:Y:S01]  /*3df0*/  UIADD3 UR4, UPT, UPT, UR23, -0x1, URZ ;  /* 0xffffffff17047890 */ /* 0x000fe2000fffe0ff */
[----:B------:R-:W-:Y:S02]  /*3e00*/  SHF.L.U64.HI R18, R5, UR26, R4 ;  /* 0x0000001a05127c19 */ /* 0x000fe40008010204 */
[----:B------:R-:W-:-:S02]  /*3e10*/  LOP3.LUT R23, R23, R16, R17, 0xfe, !PT ;  /* 0x0000001017177212 */ /* 0x000fc400078efe11 */
[----:B------:R-:W-:Y:S02]  /*3e20*/  LOP3.LUT R11, R11, R14, R13, 0xfe, !PT ;  /* 0x0000000e0b0b7212 */ /* 0x000fe400078efe0d */
[----:B------:R-:W-:Y:S02]  /*3e30*/  LOP3.LUT R12, R12, 0x80000000, RZ, 0xc0, !PT ;  /* 0x800000000c0c7812 */ /* 0x000fe400078ec0ff */
[----:B------:R-:W-:Y:S02]  /*3e40*/  LOP3.LUT R18, R18, 0x80000000, RZ, 0xc0, !PT ;  /* 0x8000000012127812 */ /* 0x000fe400078ec0ff */
[C-C-:B------:R-:W-:Y:S02]  /*3e50*/  SHF.L.U64.HI R17, R5.reuse, UR36, R4.reuse ;  /* 0x0000002405117c19 */ /* 0x140fe40008010204 */
[----:B------:R-:W-:Y:S01]  /*3e60*/  SHF.L.U64.HI R14, R5, UR39, R4 ;  /* 0x00000027050e7c19 */ /* 0x000fe20008010204 */
[----:B------:R-:W0:Y:S01]  /*3e70*/  LDCU.64 UR38, c[0x0][0x358] ;  /* 0x00006b00ff2677ac */ /* 0x000e220008000a00 */
[----:B------:R-:W-:-:S02]  /*3e80*/  SHF.R.U64 R16, RZ, 0x18, R12 ;  /* 0x00000018ff107819 */ /* 0x000fc4000000120c */
[----:B------:R-:W-:Y:S02]  /*3e90*/  SHF.R.U64 R13, RZ, 0x19, R18 ;  /* 0x00000019ff0d7819 */ /* 0x000fe40000001212 */
[----:B------:R-:W-:Y:S02]  /*3ea0*/  LOP3.LUT R17, R17, 0x80000000, RZ, 0xc0, !PT ;  /* 0x8000000011117812 */ /* 0x000fe400078ec0ff */
[----:B------:R-:W-:Y:S02]  /*3eb0*/  LOP3.LUT R14, R14, 0x80000000, RZ, 0xc0, !PT ;  /* 0x800000000e0e7812 */ /* 0x000fe400078ec0ff */
[----:B------:R-:W-:Y:S02]  /*3ec0*/  LOP3.LUT R13, R13, R16, R11, 0xfe, !PT ;  /* 0x000000100d0d7212 */ /* 0x000fe400078efe0b */
[----:B------:R-:W-:Y:S02]  /*3ed0*/  SHF.R.U64 R11, RZ, 0x1a, R17 ;  /* 0x0000001aff0b7819 */ /* 0x000fe40000001211 */
[----:B------:R-:W-:-:S02]  /*3ee0*/  SHF.R.U64 R22, RZ, 0x1b, R14 ;  /* 0x0000001bff167819 */ /* 0x000fc4000000120e */
[C-C-:B------:R-:W-:Y:S02]  /*3ef0*/  SHF.L.U64.HI R15, R5.reuse, UR25, R4.reuse ;  /* 0x00000019050f7c19 */ /* 0x140fe40008010204 */
[--C-:B------:R-:W-:Y:S01]  /*3f00*/  SHF.L.U64.HI R16, R5, UR27, R4.reuse ;  /* 0x0000001b05107c19 */ /* 0x100fe20008010204 */
[----:B------:R-:W1:Y:S01]  /*3f10*/  LDCU.128 UR24, c[0x3][0x1a0] ;  /* 0x00c03400ff1877ac */ /* 0x000e620008000c00 */
[----:B------:R-:W-:Y:S02]  /*3f20*/  LOP3.LUT R22, R22, R11, R13, 0xfe, !PT ;  /* 0x0000000b16167212 */ /* 0x000fe400078efe0d */
[----:B------:R-:W-:Y:S02]  /*3f30*/  LOP3.LUT R15, R15, 0x80000000, RZ, 0xc0, !PT ;  /* 0x800000000f0f7812 */ /* 0x000fe400078ec0ff */
[----:B------:R-:W-:Y:S02]  /*3f40*/  LOP3.LUT R16, R16, 0x80000000, RZ, 0xc0, !PT ;  /* 0x8000000010107812 */ /* 0x000fe400078ec0ff */
[C-C-:B------:R-:W-:Y:S01]  /*3f50*/  SHF.L.U64.HI R11, R5.reuse, UR33, R4.reuse ;  /* 0x00000021050b7c19 */ /* 0x140fe20008010204 */
[----:B------:R-:W-:Y:S01]  /*3f60*/  UIADD3 UR33, UPT, UPT, UR19, -0x1, URZ ;  /* 0xffffffff13217890 */ /* 0x000fe2000fffe0ff */
[----:B------:R-:W-:Y:S01]  /*3f70*/  SHF.L.U64.HI R13, R5, UR77, R4 ;  /* 0x0000004d050d7c19 */ /* 0x000fe20008010204 */
[----:B------:R-:W2:Y:S01]  /*3f80*/  LDCU.128 UR16, c[0x3][0x1c0] ;  /* 0x00c03800ff1077ac */ /* 0x000ea20008000c00 */
[----:B------:R-:W-:-:S02]  /*3f90*/  SHF.R.U64 R25, RZ, 0x1c, R15 ;  /* 0x0000001cff197819 */ /* 0x000fc4000000120f */
[----:B------:R-:W-:Y:S02]  /*3fa0*/  SHF.R.U64 R24, RZ, 0x1d, R16 ;  /* 0x0000001dff187819 */ /* 0x000fe40000001210 */
[----:B------:R-:W-:Y:S02]  /*3fb0*/  LOP3.LUT R11, R11, 0x80000000, RZ, 0xc0, !PT ;  /* 0x800000000b0b7812 */ /* 0x000fe400078ec0ff */
[----:B------:R-:W-:Y:S01]  /*3fc0*/  LOP3.LUT R13, R13, 0x80000000, RZ, 0xc0, !PT ;  /* 0x800000000d0d7812 */ /* 0x000fe200078ec0ff */
[----:B-1----:R-:W-:Y:S01]  /*3fd0*/  UIADD3 UR36, UPT, UPT, UR24, -0x1, URZ ;  /* 0xffffffff18247890 */ /* 0x002fe2000fffe0ff */
[----:B------:R-:W-:Y:S01]  /*3fe0*/  LOP3.LUT R24, R24, R25, R22, 0xfe, !PT ;  /* 0x0000001918187212 */ /* 0x000fe200078efe16 */
[----:B------:R-:W-:Y:S01]  /*3ff0*/  UIADD3 UR29, UPT, UPT, UR27, -0x1, URZ ;  /* 0xffffffff1b1d7890 */ /* 0x000fe2000fffe0ff */
[----:B------:R-:W-:Y:S02]  /*4000*/  SHF.R.U64 R22, RZ, 0x1e, R11 ;  /* 0x0000001eff167819 */ /* 0x000fe4000000120b */
[----:B------:R-:W-:-:S02]  /*4010*/  SHF.R.U64 R27, RZ, 0x1f, R13 ;  /* 0x0000001fff1b7819 */ /* 0x000fc4000000120d */
[----:B------:R-:W-:Y:S02]  /*4020*/  SHF.L.U64.HI R25, R5, UR21, R4 ;  /* 0x0000001505197c19 */ /* 0x000fe40008010204 */
[----:B------:R-:W-:Y:S01]  /*4030*/  LOP3.LUT R27, R27, R22, R24, 0xfe, !PT ;  /* 0x000000161b1b7212 */ /* 0x000fe200078efe18 */
[----:B--2---:R-:W-:Y:S01]  /*4040*/  UIADD3 UR35, UPT, UPT, UR16, -0x1, URZ ;  /* 0xffffffff10237890 */ /* 0x004fe2000fffe0ff */
[C-C-:B------:R-:W-:Y:S01]  /*4050*/  SHF.L.U64.HI R24, R5.reuse, UR22, R4.reuse ;  /* 0x0000001605187c19 */ /* 0x140fe20008010204 */
[----:B------:R-:W-:Y:S01]  /*4060*/  UIADD3 UR37, UPT, UPT, UR17, -0x1, URZ ;  /* 0xffffffff11257890 */ /* 0x000fe2000fffe0ff */
[----:B------:R-:W-:Y:S01]  /*4070*/  SHF.L.U64.HI R22, R5, UR20, R4 ;  /* 0x0000001405167c19 */ /* 0x000fe20008010204 */
[----:B------:R-:W1:Y:S01]  /*4080*/  LDCU.128 UR20, c[0x3][0x1b0] ;  /* 0x00c03600ff1477ac */ /* 0x000e620008000c00 */
[----:B------:R-:W-:Y:S02]  /*4090*/  LOP3.LUT R25, R25, 0x80000000, RZ, 0xc0, !PT ;  /* 0x8000000019197812 */ /* 0x000fe400078ec0ff */
[----:B------:R-:W-:-:S02]  /*40a0*/  LOP3.LUT R24, R24, 0x80000000, RZ, 0xc0, !PT ;  /* 0x8000000018187812 */ /* 0x000fc400078ec0ff */
[----:B------:R-:W-:Y:S02]  /*40b0*/  LOP3.LUT R22, R27, 0x80000000, R22, 0xf8, !PT ;  /* 0x800000001b167812 */ /* 0x000fe400078ef816 */
[----:B------:R-:W-:Y:S02]  /*40c0*/  SHF.R.U32.HI R25, RZ, 0x1, R25 ;  /* 0x00000001ff197819 */ /* 0x000fe40000011619 */
[----:B------:R-:W-:Y:S02]  /*40d0*/  SHF.R.U32.HI R24, RZ, 0x2, R24 ;  /* 0x00000002ff187819 */ /* 0x000fe40000011618 */
[----:B------:R-:W-:Y:S02]  /*40e0*/  SHF.R.U32.HI R27, RZ, 0x12, R19 ;  /* 0x00000012ff1b7819 */ /* 0x000fe40000011613 */
[----:B------:R-:W-:Y:S02]  /*40f0*/  LOP3.LUT R24, R24, R25, R22, 0xfe, !PT ;  /* 0x0000001918187212 */ /* 0x000fe400078efe16 */
[C-C-:B------:R-:W-:Y:S01]  /*4100*/  SHF.L.U64.HI R25, R5.reuse, UR4, R4.reuse ;  /* 0x0000000405197c19 */ /* 0x140fe20008010204 */
[----:B------:R-:W-:Y:S01]  /*4110*/  UIADD3 UR4, UPT, UPT, UR25, -0x1, URZ ;  /* 0xffffffff19047890 */ /* 0x000fe2000fffe0ff */
[----:B------:R-:W-:Y:S01]  /*4120*/  SHF.L.U64.HI R22, R5, UR28, R4 ;  /* 0x0000001c05167c19 */ /* 0x000fe20008010204 */
[----:B------:R-:W-:Y:S01]  /*4130*/  UIADD3 UR28, UPT, UPT, UR26, -0x1, URZ ;  /* 0xffffffff1a1c7890 */ /* 0x000fe2000fffe0ff */
[----:B------:R-:W-:Y:S01]  /*4140*/  LOP3.LUT R25, R25, 0x80000000, RZ, 0xc0, !PT ;  /* 0x8000000019197812 */ /* 0x000fe200078ec0ff */
[----:B-1----:R-:W-:Y:S01]  /*4150*/  UIADD3 UR30, UPT, UPT, UR20, -0x1, URZ ;  /* 0xffffffff141e7890 */ /* 0x002fe2000fffe0ff */
[----:B------:R-:W-:Y:S01]  /*4160*/  LOP3.LUT R22, R22, 0x80000000, RZ, 0xc0, !PT ;  /* 0x8000000016167812 */ /* 0x000fe200078ec0ff */
[----:B------:R-:W-:Y:S01]  /*4170*/  UIADD3 UR31, UPT, UPT, UR21, -0x1, URZ ;  /* 0xffffffff151f7890 */ /* 0x000fe2000fffe0ff */
[----:B------:R-:W-:Y:S01]  /*4180*/  SHF.R.U32.HI R25, RZ, 0x3, R25 ;  /* 0x00000003ff197819 */ /* 0x000fe20000011619 */
[----:B------:R-:W1:Y:S01]  /*4190*/  LDCU.128 UR24, c[0x3][0x1d0] ;  /* 0x00c03a00ff1877ac */ /* 0x000e620008000c00 */
[----:B------:R-:W-:-:S02]  /*41a0*/  SHF.R.U32.HI R22, RZ, 0x4, R22 ;  /* 0x00000004ff167819 */ /* 0x000fc40000011616 */
[----:B------:R-:W-:Y:S02]  /*41b0*/  SHF.R.U32.HI R26, RZ, 0x13, R20 ;  /* 0x00000013ff1a7819 */ /* 0x000fe40000011614 */
[----:B------:R-:W-:Y:S02]  /*41c0*/  LOP3.LUT R22, R22, R25, R24, 0xfe, !PT ;  /* 0x0000001916167212 */ /* 0x000fe400078efe18 */
[C-C-:B------:R-:W-:Y:S01]  /*41d0*/  SHF.L.U64.HI R25, R5.reuse, UR32, R4.reuse ;  /* 0x0000002005197c19 */ /* 0x140fe20008010204 */
[----:B------:R-:W-:Y:S01]  /*41e0*/  UIADD3 UR32, UPT, UPT, UR22, -0x1, URZ ;  /* 0xffffffff16207890 */ /* 0x000fe2000fffe0ff */
[----:B------:R-:W-:Y:S01]  /*41f0*/  SHF.L.U64.HI R24, R5, UR34, R4 ;  /* 0x0000002205187c19 */ /* 0x000fe20008010204 */
[----:B------:R-:W-:Y:S01]  /*4200*/  UIADD3 UR34, UPT, UPT, UR23, -0x1, URZ ;  /* 0xffffffff17227890 */ /* 0x000fe2000fffe0ff */
[----:B------:R-:W-:Y:S01]  /*4210*/  LOP3.LUT R25, R25, 0x80000000, RZ, 0xc0, !PT ;  /* 0x8000000019197812 */ /* 0x000fe200078ec0ff */
[----:B------:R-:W2:Y:S01]  /*4220*/  LDCU.128 UR20, c[0x3][0x1e0] ;  /* 0x00c03c00ff1477ac */ /* 0x000ea20008000c00 */
[----:B------:R-:W-:-:S02]  /*4230*/  LOP3.LUT R24, R24, 0x80000000, RZ, 0xc0, !PT ;  /* 0x8000000018187812 */ /* 0x000fc400078ec0ff */
[----:B------:R-:W-:Y:S02]  /*4240*/  SHF.R.U32.HI R25, RZ, 0x5, R25 ;  /* 0x00000005ff197819 */ /* 0x000fe40000011619 */
[----:B------:R-:W-:Y:S01]  /*4250*/  SHF.R.U32.HI R24, RZ, 0x6, R24 ;  /* 0x00000006ff187819 */ /* 0x000fe20000011618 */
[----:B-1----:R-:W-:Y:S01]  /*4260*/  UIADD3 UR24, UPT, UPT, UR24, -0x1, URZ ;  /* 0xffffffff18187890 */ /* 0x002fe2000fffe0ff */
[----:B------:R-:W-:Y:S01]  /*4270*/  LOP3.LUT R23, R26, R27, R23, 0xfe, !PT ;  /* 0x0000001b1a177212 */ /* 0x000fe200078efe17 */
[----:B------:R-:W-:Y:S01]  /*4280*/  UIADD3 UR25, UPT, UPT, UR25, -0x1, URZ ;  /* 0xffffffff19197890 */ /* 0x000fe2000fffe0ff */
[----:B------:R-:W-:Y:S01]  /*4290*/  LOP3.LUT R24, R24, R25, R22, 0xfe, !PT ;  /* 0x0000001918187212 */ /* 0x000fe200078efe16 */
[----:B------:R-:W-:Y:S01]  /*42a0*/  UIADD3 UR26, UPT, UPT, UR26, -0x1, URZ ;  /* 0xffffffff1a1a7890 */ /* 0x000fe2000fffe0ff */
[C-C-:B------:R-:W-:Y:S01]  /*42b0*/  SHF.L.U64.HI R25, R5.reuse, UR33, R4.reuse ;  /* 0x0000002105197c19 */ /* 0x140fe20008010204 */
[----:B------:R-:W-:Y:S01]  /*42c0*/  UIADD3 UR33, UPT, UPT, UR18, -0x1, URZ ;  /* 0xffffffff12217890 */ /* 0x000fe2000fffe0ff */
[----:B------:R-:W-:Y:S01]  /*42d0*/  SHF.L.U64.HI R22, R5, UR36, R4 ;  /* 0x0000002405167c19 */ /* 0x000fe20008010204 */
[----:B------:R-:W-:Y:S01]  /*42e0*/  UIADD3 UR36, UPT, UPT, UR19, -0x1, URZ ;  /* 0xffffffff13247890 */ /* 0x000fe2000fffe0ff */
[----:B------:R-:W-:Y:S01]  /*42f0*/  LOP3.LUT R25, R25, 0x80000000, RZ, 0xc0, !PT ;  /* 0x8000000019197812 */ /* 0x000fe200078ec0ff */
[----:B------:R-:W1:Y:S01]  /*4300*/  LDCU.128 UR16, c[0x3][0x1f0] ;  /* 0x00c03e00ff1077ac */ /* 0x000e620008000c00 */
[----:B------:R-:W-:-:S02]  /*4310*/  LOP3.LUT R22, R22, 0x80000000, RZ, 0xc0, !PT ;  /* 0x8000000016167812 */ /* 0x000fc400078ec0ff */
[----:B------:R-:W-:Y:S01]  /*4320*/  SHF.R.U32.HI R25, RZ, 0x7, R25 ;  /* 0x00000007ff197819 */ /* 0x000fe20000011619 */
[----:B------:R-:W-:Y:S01]  /*4330*/  UIADD3 UR27, UPT, UPT, UR27, -0x1, URZ ;  /* 0xffffffff1b1b7890 */ /* 0x000fe2000fffe0ff */
[----:B------:R-:W-:Y:S01]  /*4340*/  SHF.R.U32.HI R22, RZ, 0x8, R22 ;  /* 0x00000008ff167819 */ /* 0x000fe20000011616 */
[----:B--2---:R-:W-:Y:S01]  /*4350*/  UIADD3 UR20, UPT, UPT, UR20, -0x1, URZ ;  /* 0xffffffff14147890 */ /* 0x004fe2000fffe0ff */
[C---:B------:R-:W-:Y:S01]  /*4360*/  SHF.L.U64.HI R26, R5.reuse, UR35, R4 ;  /* 0x00000023051a7c19 */ /* 0x040fe20008010204 */
[----:B------:R-:W-:Y:S01]  /*4370*/  UIADD3 UR21, UPT, UPT, UR21, -0x1, URZ ;  /* 0xffffffff15157890 */ /* 0x000fe2000fffe0ff */
[----:B------:R-:W-:Y:S01]  /*4380*/  LOP3.LUT R22, R22, R25, R24, 0xfe, !PT ;  /* 0x0000001916167212 */ /* 0x000fe200078efe18 */
[----:B------:R-:W-:Y:S01]  /*4390*/  UIADD3 UR22, UPT, UPT, UR22, -0x1, URZ ;  /* 0xffffffff16167890 */ /* 0x000fe2000fffe0ff */
[C-C-:B------:R-:W-:Y:S01]  /*43a0*/  SHF.L.U64.HI R25, R5.reuse, UR4, R4.reuse ;  /* 0x0000000405197c19 */ /* 0x140fe20008010204 */
[----:B------:R-:W-:Y:S01]  /*43b0*/  UIADD3 UR23, UPT, UPT, UR23, -0x1, URZ ;  /* 0xffffffff17177890 */ /* 0x000fe2000fffe0ff */
[----:B------:R-:W-:-:S02]  /*43c0*/  SHF.L.U64.HI R24, R5, UR28, R4 ;  /* 0x0000001c05187c19 */ /* 0x000fc40008010204 */
[----:B------:R-:W-:Y:S02]  /*43d0*/  LOP3.LUT R25, R25, 0x80000000, RZ, 0xc0, !PT ;  /* 0x8000000019197812 */ /* 0x000fe400078ec0ff */
[----:B------:R-:W-:Y:S01]  /*43e0*/  LOP3.LUT R24, R24, 0x80000000, RZ, 0xc0, !PT ;  /* 0x8000000018187812 */ /* 0x000fe200078ec0ff */
[----:B-1----:R-:W-:Y:S01]  /*43f0*/  UIADD3 UR16, UPT, UPT, UR16, -0x1, URZ ;  /* 0xffffffff10107890 */ /* 0x002fe2000fffe0ff */
[----:B------:R-:W-:Y:S01]  /*4400*/  SHF.R.U32.HI R25, RZ, 0x9, R25 ;  /* 0x00000009ff197819 */ /* 0x000fe20000011619 */
[----:B------:R-:W-:Y:S01]  /*4410*/  UIADD3 UR17, UPT, UPT, UR17, -0x1, URZ ;  /* 0xffffffff11117890 */ /* 0x000fe2000fffe0ff */
[----:B------:R-:W-:Y:S01]  /*4420*/  SHF.R.U32.HI R24, RZ, 0xa, R24 ;  /* 0x0000000aff187819 */ /* 0x000fe20000011618 */
[----:B------:R-:W-:Y:S01]  /*4430*/  UIADD3 UR18, UPT, UPT, UR18, -0x1, URZ ;  /* 0xffffffff12127890 */ /* 0x000fe2000fffe0ff */
[----:B------:R-:W-:Y:S01]  /*4440*/  LOP3.LUT R26, R26, 0x80000000, RZ, 0xc0, !PT ;  /* 0x800000001a1a7812 */ /* 0x000fe200078ec0ff */
[----:B------:R-:W-:Y:S01]  /*4450*/  UIADD3 UR19, UPT, UPT, UR19, -0x1, URZ ;  /* 0xffffffff13137890 */ /* 0x000fe2000fffe0ff */
[----:B------:R-:W-:-:S02]  /*4460*/  LOP3.LUT R24, R24, R25, R22, 0xfe, !PT ;  /* 0x0000001918187212 */ /* 0x000fc400078efe16 */
[C-C-:B------:R-:W-:Y:S02]  /*4470*/  SHF.L.U64.HI R25, R5.reuse, UR29, R4.reuse ;  /* 0x0000001d05197c19 */ /* 0x140fe40008010204 */
[----:B------:R-:W-:Y:S02]  /*4480*/  SHF.L.U64.HI R22, R5, UR30, R4 ;  /* 0x0000001e05167c19 */ /* 0x000fe40008010204 */
[----:B------:R-:W-:Y:S02]  /*4490*/  LOP3.LUT R25, R25, 0x80000000, RZ, 0xc0, !PT ;  /* 0x8000000019197812 */ /* 0x000fe400078ec0ff */
[----:B------:R-:W-:Y:S02]  /*44a0*/  LOP3.LUT R22, R22, 0x80000000, RZ, 0xc0, !PT ;  /* 0x8000000016167812 */ /* 0x000fe400078ec0ff */
[----:B------:R-:W-:Y:S02]  /*44b0*/  SHF.R.U32.HI R25, RZ, 0xb, R25 ;  /* 0x0000000bff197819 */ /* 0x000fe40000011619 */
[----:B------:R-:W-:-:S02]  /*44c0*/  SHF.R.U32.HI R22, RZ, 0xc, R22 ;  /* 0x0000000cff167819 */ /* 0x000fc40000011616 */
[----:B------:R-:W-:Y:S02]  /*44d0*/  SHF.R.U32.HI R26, RZ, 0x10, R26 ;  /* 0x00000010ff1a7819 */ /* 0x000fe4000001161a */
[----:B------:R-:W-:Y:S02]  /*44e0*/  LOP3.LUT R22, R22, R25, R24, 0xfe, !PT ;  /* 0x0000001916167212 */ /* 0x000fe400078efe18 */
[C-C-:B------:R-:W-:Y:S02]  /*44f0*/  SHF.L.U64.HI R25, R5.reuse, UR31, R4.reuse ;  /* 0x0000001f05197c19 */ /* 0x140fe40008010204 */
[----:B------:R-:W-:Y:S02]  /*4500*/  SHF.L.U64.HI R24, R5, UR32, R4 ;  /* 0x0000002005187c19 */ /* 0x000fe40008010204 */
[----:B------:R-:W-:Y:S02]  /*4510*/  LOP3.LUT R25, R25, 0x80000000, RZ, 0xc0, !PT ;  /* 0x8000000019197812 */ /* 0x000fe400078ec0ff */
[----:B------:R-:W-:-:S02]  /*4520*/  LOP3.LUT R24, R24, 0x80000000, RZ, 0xc0, !PT ;  /* 0x8000000018187812 */ /* 0x000fc400078ec0ff */
[----:B------:R-:W-:Y:S02]  /*4530*/  SHF.R.U32.HI R20, RZ, 0xd, R25 ;  /* 0x0000000dff147819 */ /* 0x000fe40000011619 */
[----:B------:R-:W-:Y:S02]  /*4540*/  SHF.L.U64.HI R25, R5, UR34, R4 ;  /* 0x0000002205197c19 */ /* 0x000fe40008010204 */
[----:B------:R-:W-:Y:S02]  /*4550*/  SHF.R.U32.HI R19, RZ, 0xe, R24 ;  /* 0x0000000eff137819 */ /* 0x000fe40000011618 */
[----:B------:R-:W-:Y:S02]  /*4560*/  LOP3.LUT R25, R25, 0x80000000, RZ, 0xc0, !PT ;  /* 0x8000000019197812 */ /* 0x000fe400078ec0ff */
[----:B------:R-:W-:Y:S02]  /*4570*/  LOP3.LUT R22, R19, R20, R22, 0xfe, !PT ;  /* 0x0000001413167212 */ /* 0x000fe400078efe16 */
[----:B------:R-:W-:-:S02]  /*4580*/  SHF.L.U64.HI R19, R5, UR37, R4 ;  /* 0x0000002505137c19 */ /* 0x000fc40008010204 */
[----:B------:R-:W-:Y:S02]  /*4590*/  SHF.L.U64.HI R24, R5, UR33, R4 ;  /* 0x0000002105187c19 */ /* 0x000fe40008010204 */
[----:B------:R-:W-:Y:S02]  /*45a0*/  SHF.R.U32.HI R25, RZ, 0xf, R25 ;  /* 0x0000000fff197819 */ /* 0x000fe40000011619 */
[----:B------:R-:W-:Y:S02]  /*45b0*/  LOP3.LUT R19, R19, 0x80000000, RZ, 0xc0, !PT ;  /* 0x8000000013137812 */ /* 0x000fe400078ec0ff */
[----:B------:R-:W-:Y:S02]  /*45c0*/  LOP3.LUT R24, R24, 0x80000000, RZ, 0xc0, !PT ;  /* 0x8000000018187812 */ /* 0x000fe400078ec0ff */
[----:B------:R-:W-:Y:S02]  /*45d0*/  SHF.R.U32.HI R20, RZ, 0x14, R6 ;  /* 0x00000014ff147819 */ /* 0x000fe40000011606 */
[----:B------:R-:W-:-:S02]  /*45e0*/  SHF.R.U32.HI R6, RZ, 0x15, R8 ;  /* 0x00000015ff067819 */ /* 0x000fc40000011608 */
[----:B------:R-:W-:Y:S02]  /*45f0*/  LOP3.LUT R26, R26, R25, R22, 0xfe, !PT ;  /* 0x000000191a1a7212 */ /* 0x000fe400078efe16 */
[C-C-:B------:R-:W-:Y:S02]  /*4600*/  SHF.L.U64.HI R22, R5.reuse, UR36, R4.reuse ;  /* 0x0000002405167c19 */ /* 0x140fe40008010204 */
[----:B------:R-:W-:Y:S02]  /*4610*/  SHF.L.U64.HI R25, R5, UR24, R4 ;  /* 0x0000001805197c19 */ /* 0x000fe40008010204 */
[----:B------:R-:W-:Y:S02]  /*4620*/  SHF.R.U32.HI R19, RZ, 0x11, R19 ;  /* 0x00000011ff137819 */ /* 0x000fe40000011613 */
[----:B------:R-:W-:Y:S02]  /*4630*/  SHF.R.U32.HI R8, RZ, 0x12, R24 ;  /* 0x00000012ff087819 */ /* 0x000fe40000011618 */
[----:B------:R-:W-:-:S02]  /*4640*/  LOP3.LUT R6, R6, R20, R23, 0xfe, !PT ;  /* 0x0000001406067212 */ /* 0x000fc400078efe17 */
[--C-:B------:R-:W-:Y:S02]  /*4650*/  SHF.L.U64.HI R23, R5, UR25, R4.reuse ;  /* 0x0000001905177c19 */ /* 0x100fe40008010204 */
[----:B------:R-:W-:Y:S02]  /*4660*/  LOP3.LUT R22, R22, 0x80000000, RZ, 0xc0, !PT ;  /* 0x8000000016167812 */ /* 0x000fe400078ec0ff */
[----:B------:R-:W-:Y:S02]  /*4670*/  LOP3.LUT R25, R25, 0x80000000, RZ, 0xc0, !PT ;  /* 0x8000000019197812 */ /* 0x000fe400078ec0ff */
[----:B------:R-:W-:Y:S02]  /*4680*/  SHF.L.U64.HI R20, R5, UR26, R4 ;  /* 0x0000001a05147c19 */ /* 0x000fe40008010204 */
[----:B------:R-:W-:Y:S02]  /*4690*/  LOP3.LUT R8, R8, R19, R26, 0xfe, !PT ;  /* 0x0000001308087212 */ /* 0x000fe400078efe1a */
[----:B------:R-:W-:-:S02]  /*46a0*/  SHF.R.U32.HI R19, RZ, 0x16, R9 ;  /* 0x00000016ff137819 */ /* 0x000fc40000011609 */
[----:B------:R-:W-:Y:S02]  /*46b0*/  LOP3.LUT R23, R23, 0x80000000, RZ, 0xc0, !PT ;  /* 0x8000000017177812 */ /* 0x000fe400078ec0ff */
[----:B------:R-:W-:Y:S02]  /*46c0*/  SHF.R.U32.HI R22, RZ, 0x13, R22 ;  /* 0x00000013ff167819 */ /* 0x000fe40000011616 */
[----:B------:R-:W-:Y:S02]  /*46d0*/  SHF.R.U32.HI R25, RZ, 0x14, R25 ;  /* 0x00000014ff197819 */ /* 0x000fe40000011619 */
[----:B------:R-:W-:Y:S02]  /*46e0*/  LOP3.LUT R20, R20, 0x80000000, RZ, 0xc0, !PT ;  /* 0x8000000014147812 */ /* 0x000fe400078ec0ff */
[----:B------:R-:W-:Y:S02]  /*46f0*/  SHF.R.U32.HI R9, RZ, 0x17, R10 ;  /* 0x00000017ff097819 */ /* 0x000fe4000001160a */
[----:B------:R-:W-:-:S02]  /*4700*/  LOP3.LUT R8, R25, R22, R8, 0xfe, !PT ;  /* 0x0000001619087212 */ /* 0x000fc400078efe08 */
[----:B------:R-:W-:Y:S02]  /*4710*/  SHF.R.U32.HI R23, RZ, 0x15, R23 ;  /* 0x00000015ff177819 */ /* 0x000fe40000011617 */
[----:B------:R-:W-:Y:S02]  /*4720*/  SHF.R.U32.HI R20, RZ, 0x16, R20 ;  /* 0x00000016ff147819 */ /* 0x000fe40000011614 */
[----:B------:R-:W-:Y:S02]  /*4730*/  LOP3.LUT R6, R9, R19, R6, 0xfe, !PT ;  /* 0x0000001309067212 */ /* 0x000fe400078efe06 */
[C-C-:B------:R-:W-:Y:S02]  /*4740*/  SHF.L.U64.HI R19, R5.reuse, UR27, R4.reuse ;  /* 0x0000001b05137c19 */ /* 0x140fe40008010204 */
[----:B------:R-:W-:Y:S02]  /*4750*/  SHF.L.U64.HI R10, R5, UR20, R4 ;  /* 0x00000014050a7c19 */ /* 0x000fe40008010204 */
[----:B------:R-:W-:-:S02]  /*4760*/  LOP3.LUT R20, R20, R23, R8, 0xfe, !PT ;  /* 0x0000001714147212 */ /* 0x000fc400078efe08 */
[--C-:B------:R-:W-:Y:S02]  /*4770*/  SHF.L.U64.HI R23, R5, UR21, R4.reuse ;  /* 0x0000001505177c19 */ /* 0x100fe40008010204 */
[----:B------:R-:W-:Y:S02]  /*4780*/  LOP3.LUT R19, R19, 0x80000000, RZ, 0xc0, !PT ;  /* 0x8000000013137812 */ /* 0x000fe400078ec0ff */
[----:B------:R-:W-:Y:S02]  /*4790*/  LOP3.LUT R10, R10, 0x80000000, RZ, 0xc0, !PT ;  /* 0x800000000a0a7812 */ /* 0x000fe400078ec0ff */
[----:B------:R-:W-:Y:S02]  /*47a0*/  SHF.L.U64.HI R8, R5, UR22, R4 ;  /* 0x0000001605087c19 */ /* 0x000fe40008010204 */
[----:B------:R-:W-:Y:S02]  /*47b0*/  LOP3.LUT R23, R23, 0x80000000, RZ, 0xc0, !PT ;  /* 0x8000000017177812 */ /* 0x000fe400078ec0ff */
[----:B------:R-:W-:-:S02]  /*47c0*/  SHF.R.U32.HI R19, RZ, 0x17, R19 ;  /* 0x00000017ff137819 */ /* 0x000fc40000011613 */
[----:B------:R-:W-:Y:S02]  /*47d0*/  SHF.R.U32.HI R10, RZ, 0x18, R10 ;  /* 0x00000018ff0a7819 */ /* 0x000fe4000001160a */
[----:B------:R-:W-:Y:S02]  /*47e0*/  LOP3.LUT R8, R8, 0x80000000, RZ, 0xc0, !PT ;  /* 0x8000000008087812 */ /* 0x000fe400078ec0ff */
[----:B------:R-:W-:Y:S02]  /*47f0*/  SHF.R.U32.HI R12, RZ, 0x18, R12 ;  /* 0x00000018ff0c7819 */ /* 0x000fe4000001160c */
[----:B------:R-:W-:Y:S02]  /*4800*/  SHF.R.U32.HI R9, RZ, 0x19, R18 ;  /* 0x00000019ff097819 */ /* 0x000fe40000011612 */
[----:B------:R-:W-:Y:S02]  /*4810*/  LOP3.LUT R10, R10, R19, R20, 0xfe, !PT ;  /* 0x000000130a0a7212 */ /* 0x000fe400078efe14 */
[----:B------:R-:W-:-:S02]  /*4820*/  SHF.R.U32.HI R23, RZ, 0x19, R23 ;  /* 0x00000019ff177819 */ /* 0x000fc40000011617 */
[----:B------:R-:W-:Y:S02]  /*4830*/  SHF.R.U32.HI R18, RZ, 0x1a, R8 ;  /* 0x0000001aff127819 */ /* 0x000fe40000011608 */
[----:B------:R-:W-:Y:S02]  /*4840*/  LOP3.LUT R6, R9, R12, R6, 0xfe, !PT ;  /* 0x0000000c09067212 */ /* 0x000fe400078efe06 */
[C-C-:B------:R-:W-:Y:S02]  /*4850*/  SHF.L.U64.HI R19, R5.reuse, UR23, R4.reuse ;  /* 0x0000001705137c19 */ /* 0x140fe40008010204 */
[C---:B------:R-:W-:Y:S02]  /*4860*/  SHF.L.U64.HI R12, R5.reuse, UR16, R4 ;  /* 0x00000010050c7c19 */ /* 0x040fe40008010204 */
[----:B------:R-:W-:Y:S02]  /*4870*/  LOP3.LUT R18, R18, R23, R10, 0xfe, !PT ;  /* 0x0000001712127212 */ /* 0x000fe400078efe0a */
[----:B------:R-:W-:-:S02]  /*4880*/  SHF.L.U64.HI R10, R5, UR17, R4 ;  /* 0x00000011050a7c19 */ /* 0x000fc40008010204 */
[----:B------:R-:W-:Y:S02]  /*4890*/  LOP3.LUT R19, R19, 0x80000000, RZ, 0xc0, !PT ;  /* 0x8000000013137812 */ /* 0x000fe400078ec0ff */
[----:B------:R-:W-:Y:S02]  /*48a0*/  LOP3.LUT R12, R12, 0x80000000, RZ, 0xc0, !PT ;  /* 0x800000000c0c7812 */ /* 0x000fe400078ec0ff */
[----:B------:R-:W-:Y:S02]  /*48b0*/  SHF.L.U64.HI R9, R5, UR18, R4 ;  /* 0x0000001205097c19 */ /* 0x000fe40008010204 */
[----:B------:R-:W-:Y:S02]  /*48c0*/  SHF.R.U32.HI R17, RZ, 0x1a, R17 ;  /* 0x0000001aff117819 */ /* 0x000fe40000011611 */
[----:B------:R-:W-:Y:S02]  /*48d0*/  SHF.R.U32.HI R14, RZ, 0x1b, R14 ;  /* 0x0000001bff0e7819 */ /* 0x000fe4000001160e */
[----:B------:R-:W-:-:S02]  /*48e0*/  SHF.R.U32.HI R19, RZ, 0x1b, R19 ;  /* 0x0000001bff137819 */ /* 0x000fc40000011613 */
[----:B------:R-:W-:Y:S02]  /*48f0*/  SHF.R.U32.HI R12, RZ, 0x1c, R12 ;  /* 0x0000001cff0c7819 */ /* 0x000fe4000001160c */
[----:B------:R-:W-:Y:S02]  /*4900*/  LOP3.LUT R10, R10, 0x80000000, RZ, 0xc0, !PT ;  /* 0x800000000a0a7812 */ /* 0x000fe400078ec0ff */
[----:B------:R-:W-:Y:S02]  /*4910*/  LOP3.LUT R9, R9, 0x80000000, RZ, 0xc0, !PT ;  /* 0x8000000009097812 */ /* 0x000fe400078ec0ff */
[----:B------:R-:W-:Y:S02]  /*4920*/  SHF.L.U64.HI R8, R5, UR19, R4 ;  /* 0x0000001305087c19 */ /* 0x000fe40008010204 */
[----:B------:R-:W-:Y:S02]  /*4930*/  LOP3.LUT R4, R14, R17, R6, 0xfe, !PT ;  /* 0x000000110e047212 */ /* 0x000fe400078efe06 */
[----:B------:R-:W-:-:S02]  /*4940*/  LOP3.LUT R5, R12, R19, R18, 0xfe, !PT ;  /* 0x000000130c057212 */ /* 0x000fc400078efe12 */
[----:B------:R-:W-:Y:S02]  /*4950*/  SHF.R.U32.HI R15, RZ, 0x1c, R15 ;  /* 0x0000001cff0f7819 */ /* 0x000fe4000001160f */
[----:B------:R-:W-:Y:S02]  /*4960*/  SHF.R.U32.HI R6, RZ, 0x1d, R16 ;  /* 0x0000001dff067819 */ /* 0x000fe40000011610 */
[----:B------:R-:W-:Y:S02]  /*4970*/  SHF.R.U32.HI R10, RZ, 0x1d, R10 ;  /* 0x0000001dff0a7819 */ /* 0x000fe4000001160a */
[----:B------:R-:W-:Y:S02]  /*4980*/  SHF.R.U32.HI R9, RZ, 0x1e, R9 ;  /* 0x0000001eff097819 */ /* 0x000fe40000011609 */
[----:B------:R-:W-:Y:S02]  /*4990*/  LOP3.LUT R8, R8, 0x80000000, RZ, 0xc0, !PT ;  /* 0x8000000008087812 */ /* 0x000fe400078ec0ff */
[----:B------:R-:W-:-:S02]  /*49a0*/  LOP3.LUT R6, R6, R15, R4, 0xfe, !PT ;  /* 0x0000000f06067212 */ /* 0x000fc400078efe04 */
[----:B------:R-:W-:Y:S02]  /*49b0*/  LOP3.LUT R9, R9, R10, R5, 0xfe, !PT ;  /* 0x0000000a09097212 */ /* 0x000fe400078efe05 */
[----:B------:R-:W-:Y:S02]  /*49c0*/  SHF.R.U32.HI R5, RZ, 0x1e, R11 ;  /* 0x0000001eff057819 */ /* 0x000fe4000001160b */
[----:B------:R-:W-:Y:S02]  /*49d0*/  SHF.R.U32.HI R4, RZ, 0x1f, R13 ;  /* 0x0000001fff047819 */ /* 0x000fe4000001160d */
[----:B------:R-:W-:Y:S02]  /*49e0*/  SHF.R.U32.HI R8, RZ, 0x1f, R8 ;  /* 0x0000001fff087819 */ /* 0x000fe40000011608 */
[----:B------:R-:W-:Y:S02]  /*49f0*/  LOP3.LUT R5, R4, R5, R6, 0xfe, !PT ;  /* 0x0000000504057212 */ /* 0x000fe400078efe06 */
[----:B------:R-:W-:-:S05]  /*4a00*/  LOP3.LUT R4, R8, R9, RZ, 0xfc, !PT ;  /* 0x0000000908047212 */ /* 0x000fca00078efcff */
[----:B0-----:R0:W-:Y:S02]  /*4a10*/  STG.E.64 desc[UR38][R2.64], R4 ;  /* 0x0000000402007986 */ /* 0x0011e4000c101b26 */
.L_x_2:
[----:B------:R-:W-:Y:S05]  /*4a20*/  BSYNC.RECONVERGENT B1 ;  /* 0x0000000000017941 */ /* 0x000fea0003800200 */
.L_x_1:
[----:B------:R-:W-:-:S05]  /*4a30*/  VIADD R7, R7, 0x1 ;  /* 0x0000000107077836 */ /* 0x000fca0000000000 */
[----:B------:R-:W-:-:S13]  /*4a40*/  ISETP.NE.AND P0, PT, R7, R0, PT ;  /* 0x000000000700720c */ /* 0x000fda0003f05270 */
[----:B------:R-:W-:Y:S05]  /*4a50*/  @P0 BRA `(.L_x_4) ;  /* 0xffffffb800a00947 */ /* 0x000fea000383ffff */
[----:B------:R-:W-:Y:S05]  /*4a60*/  BSYNC.RECONVERGENT B0 ;  /* 0x0000000000007941 */ /* 0x000fea0003800200 */
.L_x_0:
[----:B------:R-:W-:Y:S05]  /*4a70*/  EXIT ;  /* 0x000000000000794d */ /* 0x000fea0003800000 */
.L_x_5:
[----:B------:R-:W-:-:S00]  /*4a80*/  BRA `(.L_x_5) ;  /* 0xfffffffc00fc7947 */ /* 0x000fc0000383ffff */
[----:B------:R-:W-:-:S00]  /*4a90*/  NOP ;  /* 0x0000000000007918 */ /* 0x000fc00000000000 */
        /* <DEDUP_REMOVED lines=14> */
.L_x_6:


//--------------------- .nv.shared.reserved.0     --------------------------
	.section	.nv.shared.reserved.0,"aw",@nobits
	.weak		__nv_reservedSMEM_offset_0_alias
	.size		__nv_reservedSMEM_offset_0_alias, 0, 64
	.other		__nv_reservedSMEM_offset_0_alias,@"STO_CUDA_RESERVED_SHARED STV_DEFAULT"
__nv_reservedSMEM_offset_0_alias:
	.zero		0
	.zero		64


//--------------------- .nv.constant0._Z12crypt_kerneliiPy --------------------------
	.section	.nv.constant0._Z12crypt_kerneliiPy,"a",@progbits
	.sectionflags	@""
	.align	4
.nv.constant0._Z12crypt_kerneliiPy:
	.zero		912


//--------------------- SYMBOLS --------------------------

	.type		.nv.reservedSmem.offset0,@object
	.size		.nv.reservedSmem.offset0,0x4
